	.headerflags	@"EF_CUDA_TEXMODE_UNIFIED EF_CUDA_64BIT_ADDRESS EF_CUDA_SM86 EF_CUDA_VIRTUAL_SM(EF_CUDA_SM86)"
	.elftype	@"ET_EXEC"


//--------------------- .nv.info                  --------------------------
	.section	.nv.info,"",@"SHT_CUDA_INFO"
	.align	4


	//----- nvinfo : EIATTR_REGCOUNT
	.align		4
        /*0000*/ 	.byte	0x04, 0x2f
        /*0002*/ 	.short	(.L_1 - .L_0)
	.align		4
.L_0:
        /*0004*/ 	.word	index@(triton_mm)
        /*0008*/ 	.word	0x000000df


	//----- nvinfo : EIATTR_MIN_STACK_SIZE
	.align		4
.L_1:
        /*000c*/ 	.byte	0x04, 0x12
        /*000e*/ 	.short	(.L_3 - .L_2)
	.align		4
.L_2:
        /*0010*/ 	.word	index@(triton_mm)
        /*0014*/ 	.word	0x00000000


	//----- nvinfo : EIATTR_FRAME_SIZE
	.align		4
.L_3:
        /*0018*/ 	.byte	0x04, 0x11
        /*001a*/ 	.short	(.L_5 - .L_4)
	.align		4
.L_4:
        /*001c*/ 	.word	index@(triton_mm)
        /*0020*/ 	.word	0x00000000


	//----- nvinfo : EIATTR_MIN_STACK_SIZE
	.align		4
.L_5:
        /*0024*/ 	.byte	0x04, 0x12
        /*0026*/ 	.short	(.L_7 - .L_6)
	.align		4
.L_6:
        /*0028*/ 	.word	index@(triton_mm)
        /*002c*/ 	.word	0x00000000
.L_7:


//--------------------- .nv.info.triton_mm        --------------------------
	.section	.nv.info.triton_mm,"",@"SHT_CUDA_INFO"
	.sectionflags	@""
	.align	4


	//----- nvinfo : EIATTR_CUDA_API_VERSION
	.align		4
        /*0000*/ 	.byte	0x04, 0x37
        /*0002*/ 	.short	(.L_9 - .L_8)
.L_8:
        /*0004*/ 	.word	0x0000007c


	//----- nvinfo : EIATTR_SW2861232_WAR
	.align		4
.L_9:
        /*0008*/ 	.byte	0x01, 0x35
	.zero		2


	//----- nvinfo : EIATTR_PARAM_CBANK
	.align		4
        /*000c*/ 	.byte	0x04, 0x0a
        /*000e*/ 	.short	(.L_11 - .L_10)
	.align		4
.L_10:
        /*0010*/ 	.word	index@(.nv.constant0.triton_mm)
        /*0014*/ 	.short	0x0160
        /*0016*/ 	.short	0x0020


	//----- nvinfo : EIATTR_CBANK_PARAM_SIZE
	.align		4
.L_11:
        /*0018*/ 	.byte	0x03, 0x19
        /*001a*/ 	.short	0x0020


	//----- nvinfo : EIATTR_KPARAM_INFO
	.align		4
        /*001c*/ 	.byte	0x04, 0x17
        /*001e*/ 	.short	(.L_13 - .L_12)
.L_12:
        /*0020*/ 	.word	0x00000000
        /*0024*/ 	.short	0x0003
        /*0026*/ 	.short	0x0018
        /*0028*/ 	.byte	0x00, 0xf4, 0x21, 0x00


	//----- nvinfo : EIATTR_KPARAM_INFO
	.align		4
.L_13:
        /*002c*/ 	.byte	0x04, 0x17
        /*002e*/ 	.short	(.L_15 - .L_14)
.L_14:
        /*0030*/ 	.word	0x00000000
        /*0034*/ 	.short	0x0002
        /*0036*/ 	.short	0x0010
        /*0038*/ 	.byte	0x00, 0xf4, 0x21, 0x00


	//----- nvinfo : EIATTR_KPARAM_INFO
	.align		4
.L_15:
        /*003c*/ 	.byte	0x04, 0x17
        /*003e*/ 	.short	(.L_17 - .L_16)
.L_16:
        /*0040*/ 	.word	0x00000000
        /*0044*/ 	.short	0x0001
        /*0046*/ 	.short	0x0008
        /*0048*/ 	.byte	0x00, 0xf4, 0x21, 0x00


	//----- nvinfo : EIATTR_KPARAM_INFO
	.align		4
.L_17:
        /*004c*/ 	.byte	0x04, 0x17
        /*004e*/ 	.short	(.L_19 - .L_18)
.L_18:
        /*0050*/ 	.word	0x00000000
        /*0054*/ 	.short	0x0000
        /*0056*/ 	.short	0x0000
        /*0058*/ 	.byte	0x00, 0xf4, 0x21, 0x00


	//----- nvinfo : EIATTR_MAXREG_COUNT
	.align		4
.L_19:
        /*005c*/ 	.byte	0x03, 0x1b
        /*005e*/ 	.short	0x00ff


	//----- nvinfo : EIATTR_EXIT_INSTR_OFFSETS
	.align		4
        /*0060*/ 	.byte	0x04, 0x1c
        /*0062*/ 	.short	(.L_21 - .L_20)


	//   ....[0]....
.L_20:
        /*0064*/ 	.word	0x00002de0


	//   ....[1]....
        /*0068*/ 	.word	0x00002e30


	//----- nvinfo : EIATTR_REQNTID
	.align		4
.L_21:
        /*006c*/ 	.byte	0x04, 0x10
        /*006e*/ 	.short	(.L_23 - .L_22)
.L_22:
        /*0070*/ 	.word	0x00000080
        /*0074*/ 	.word	0x00000001
        /*0078*/ 	.word	0x00000001
.L_23:


//--------------------- .nv.callgraph             --------------------------
	.section	.nv.callgraph,"",@"SHT_CUDA_CALLGRAPH"
	.align	4
	.sectionentsize	8
	.align		4
        /*0000*/ 	.word	0x00000000
	.align		4
        /*0004*/ 	.word	0xffffffff
	.align		4
        /*0008*/ 	.word	0x00000000
	.align		4
        /*000c*/ 	.word	0xfffffffe
	.align		4
        /*0010*/ 	.word	0x00000000
	.align		4
        /*0014*/ 	.word	0xfffffffd
	.align		4
        /*0018*/ 	.word	0x00000000
	.align		4
        /*001c*/ 	.word	0xfffffffc


//--------------------- .nv.rel.action            --------------------------
	.section	.nv.rel.action,"",@"SHT_CUDA_RELOCINFO"
	.align	8
	.sectionentsize	8
        /*0000*/ 	.byte	0x73, 0x00, 0x00, 0x00, 0x00, 0x00, 0x00, 0x00, 0x00, 0x00, 0x00, 0x11, 0x25, 0x00, 0x05, 0x36


//--------------------- .nv.constant0.triton_mm   --------------------------
	.section	.nv.constant0.triton_mm,"a",@progbits
	.sectionflags	@""
	.align	4
.nv.constant0.triton_mm:
	.zero		384


//--------------------- .text.triton_mm           --------------------------
	.section	.text.triton_mm,"ax",@progbits
	.sectionflags	@"SHF_BARRIERS=1"
	.sectioninfo	@"SHI_REGISTERS=223"
	.align	128
        .global         triton_mm
        .type           triton_mm,@function
        .size           triton_mm,(.L_x_2 - triton_mm)
        .other          triton_mm,@"STO_CUDA_ENTRY STV_DEFAULT"
triton_mm:
.text.triton_mm:
[----:B------:R-:W-:Y:S02]  /*0000*/  IMAD.MOV.U32 R1, RZ, RZ, c[0x0][0x28] ;  /* 0x00000a00ff017624 */ /* 0x000fe400078e00ff */
[----:B------:R-:W1:Y:S01]  /*0010*/  S2R R9, SR_CTAID.X ;  /* 0x0000000000097919 */ /* 0x000e620000002500 */
[----:B------:R-:W-:Y:S01]  /*0020*/  IMAD.MOV.U32 R5, RZ, RZ, -0x8 ;  /* 0xfffffff8ff057424 */ /* 0x000fe200078e00ff */
[----:B------:R-:W-:Y:S01]  /*0030*/  ULDC.64 UR6, c[0x0][0x118] ;  /* 0x0000460000067ab9 */ /* 0x000fe20000000a00 */
[----:B------:R-:W-:Y:S01]  /*0040*/  IMAD.MOV.U32 R199, RZ, RZ, 0x2 ;  /* 0x00000002ffc77424 */ /* 0x000fe200078e00ff */
[----:B------:R-:W2:Y:S01]  /*0050*/  S2R R204, SR_TID.X ;  /* 0x0000000000cc7919 */ /* 0x000ea20000002100 */
[----:B------:R-:W-:Y:S01]  /*0060*/  IMAD.MOV.U32 R205, RZ, RZ, 0x1 ;  /* 0x00000001ffcd7424 */ /* 0x000fe200078e00ff */
[----:B------:R-:W-:Y:S01]  /*0070*/  CS2R R200, SRZ ;  /* 0x0000000000c87805 */ /* 0x000fe2000001ff00 */
        /* <DEDUP_REMOVED lines=17> */
[C---:B-1----:R-:W-:Y:S01]  /*0190*/  IMAD.HI R0, R9.reuse, 0x2aaaaaab, RZ ;  /* 0x2aaaaaab09007827 */ /* 0x042fe200078e02ff */
[----:B------:R-:W-:Y:S01]  /*01a0*/  IABS R8, R9 ;  /* 0x0000000900087213 */ /* 0x000fe20000000000 */
[----:B------:R-:W-:Y:S01]  /*01b0*/  CS2R R68, SRZ ;  /* 0x0000000000447805 */ /* 0x000fe2000001ff00 */
[----:B------:R-:W-:Y:S01]  /*01c0*/  ISETP.GE.AND P2, PT, R9, RZ, PT ;  /* 0x000000ff0900720c */ /* 0x000fe20003f46270 */
[----:B--2---:R-:W-:Y:S01]  /*01d0*/  IMAD.SHL.U32 R217, R204, 0x8, RZ ;  /* 0x00000008ccd97824 */ /* 0x004fe200078e00ff */
[----:B------:R-:W-:Y:S01]  /*01e0*/  SHF.R.U32.HI R3, RZ, 0x1f, R0 ;  /* 0x0000001fff037819 */ /* 0x000fe20000011600 */
[----:B------:R-:W-:Y:S01]  /*01f0*/  CS2R R70, SRZ ;  /* 0x0000000000467805 */ /* 0x000fe2000001ff00 */
[--C-:B------:R-:W-:Y:S01]  /*0200*/  SHF.R.U32.HI R219, RZ, 0x2, R204.reuse ;  /* 0x00000002ffdb7819 */ /* 0x100fe200000116cc */
[----:B------:R-:W-:Y:S01]  /*0210*/  CS2R R72, SRZ ;  /* 0x0000000000487805 */ /* 0x000fe2000001ff00 */
[----:B------:R-:W-:Y:S01]  /*0220*/  LEA.HI.SX32 R0, R0, R3, 0x1d ;  /* 0x0000000300007211 */ /* 0x000fe200078feaff */
[----:B------:R-:W-:Y:S01]  /*0230*/  CS2R R74, SRZ ;  /* 0x00000000004a7805 */ /* 0x000fe2000001ff00 */
[----:B------:R-:W-:Y:S01]  /*0240*/  LOP3.LUT R15, R217, 0x18, R204, 0x48, !PT ;  /* 0x00000018d90f7812 */ /* 0x000fe200078e48cc */
[----:B------:R-:W-:Y:S01]  /*0250*/  CS2R R88, SRZ ;  /* 0x0000000000587805 */ /* 0x000fe2000001ff00 */
[----:B------:R-:W-:Y:S01]  /*0260*/  CS2R R90, SRZ ;  /* 0x00000000005a7805 */ /* 0x000fe2000001ff00 */
[C---:B------:R-:W-:Y:S01]  /*0270*/  IMAD R2, R0.reuse, R5, 0x1 ;  /* 0x0000000100027424 */ /* 0x040fe200078e0205 */
[----:B------:R-:W-:Y:S01]  /*0280*/  CS2R R92, SRZ ;  /* 0x00000000005c7805 */ /* 0x000fe2000001ff00 */
[----:B------:R-:W-:Y:S01]  /*0290*/  IMAD R7, R0, -0x30, R9 ;  /* 0xffffffd000077824 */ /* 0x000fe200078e0209 */
[----:B------:R-:W-:Y:S01]  /*02a0*/  CS2R R94, SRZ ;  /* 0x00000000005e7805 */ /* 0x000fe2000001ff00 */
[----:B------:R-:W-:Y:S01]  /*02b0*/  CS2R R96, SRZ ;  /* 0x0000000000607805 */ /* 0x000fe2000001ff00 */
[----:B------:R-:W-:Y:S01]  /*02c0*/  IMNMX R4, R2, 0x8, PT ;  /* 0x0000000802047817 */ /* 0x000fe20003800200 */
[----:B------:R-:W-:Y:S01]  /*02d0*/  CS2R R98, SRZ ;  /* 0x0000000000627805 */ /* 0x000fe2000001ff00 */
[----:B------:R-:W-:Y:S01]  /*02e0*/  IABS R12, R7 ;  /* 0x00000007000c7213 */ /* 0x000fe20000000000 */
[----:B------:R-:W-:Y:S01]  /*02f0*/  CS2R R100, SRZ ;  /* 0x0000000000647805 */ /* 0x000fe2000001ff00 */
[-C--:B------:R-:W-:Y:S01]  /*0300*/  IABS R11, R4.reuse ;  /* 0x00000004000b7213 */ /* 0x080fe20000000000 */
[----:B------:R-:W-:Y:S01]  /*0310*/  CS2R R102, SRZ ;  /* 0x0000000000667805 */ /* 0x000fe2000001ff00 */
[-C--:B------:R-:W-:Y:S01]  /*0320*/  IABS R10, R4.reuse ;  /* 0x00000004000a7213 */ /* 0x080fe20000000000 */
[----:B------:R-:W-:Y:S01]  /*0330*/  CS2R R104, SRZ ;  /* 0x0000000000687805 */ /* 0x000fe2000001ff00 */
[----:B------:R-:W1:Y:S01]  /*0340*/  I2F.RP R5, R11 ;  /* 0x0000000b00057306 */ /* 0x000e620000209400 */
[----:B------:R-:W-:Y:S01]  /*0350*/  LOP3.LUT R7, R7, R4, RZ, 0x3c, !PT ;  /* 0x0000000407077212 */ /* 0x000fe200078e3cff */
[----:B------:R-:W-:Y:S01]  /*0360*/  CS2R R106, SRZ ;  /* 0x00000000006a7805 */ /* 0x000fe2000001ff00 */
[----:B------:R-:W-:Y:S01]  /*0370*/  CS2R R108, SRZ ;  /* 0x00000000006c7805 */ /* 0x000fe2000001ff00 */
[----:B------:R-:W-:Y:S01]  /*0380*/  CS2R R110, SRZ ;  /* 0x00000000006e7805 */ /* 0x000fe2000001ff00 */
[----:B------:R-:W-:Y:S01]  /*0390*/  ISETP.GE.AND P4, PT, R7, RZ, PT ;  /* 0x000000ff0700720c */ /* 0x000fe20003f86270 */
        /* <DEDUP_REMOVED lines=10> */
[----:B-1----:R-:W1:Y:S01]  /*0440*/  MUFU.RCP R5, R5 ;  /* 0x0000000500057308 */ /* 0x002e620000001000 */
        /* <DEDUP_REMOVED lines=15> */
[----:B-1----:R-:W-:Y:S01]  /*0540*/  IADD3 R2, R5, 0xffffffe, RZ ;  /* 0x0ffffffe05027810 */ /* 0x002fe20007ffe0ff */
[----:B------:R-:W-:Y:S01]  /*0550*/  CS2R R162, SRZ ;  /* 0x0000000000a27805 */ /* 0x000fe2000001ff00 */
[----:B------:R-:W-:Y:S01]  /*0560*/  CS2R R164, SRZ ;  /* 0x0000000000a47805 */ /* 0x000fe2000001ff00 */
[----:B------:R-:W-:Y:S01]  /*0570*/  CS2R R166, SRZ ;  /* 0x0000000000a67805 */ /* 0x000fe2000001ff00 */
[----:B------:R1:W2:Y:S01]  /*0580*/  F2I.FTZ.U32.TRUNC.NTZ R3, R2 ;  /* 0x0000000200037305 */ /* 0x0002a2000021f000 */
[----:B------:R-:W-:Y:S01]  /*0590*/  CS2R R168, SRZ ;  /* 0x0000000000a87805 */ /* 0x000fe2000001ff00 */
[----:B------:R-:W-:Y:S01]  /*05a0*/  CS2R R170, SRZ ;  /* 0x0000000000aa7805 */ /* 0x000fe2000001ff00 */
[----:B------:R-:W-:Y:S01]  /*05b0*/  UMOV UR4, 0xffffffff ;  /* 0xffffffff00047882 */ /* 0x000fe20000000000 */
[----:B-1----:R-:W-:-:S02]  /*05c0*/  IMAD.MOV.U32 R2, RZ, RZ, RZ ;  /* 0x000000ffff027224 */ /* 0x002fc400078e00ff */
[----:B--2---:R-:W-:-:S04]  /*05d0*/  IMAD.MOV R6, RZ, RZ, -R3 ;  /* 0x000000ffff067224 */ /* 0x004fc800078e0a03 */
[----:B------:R-:W-:Y:S02]  /*05e0*/  IMAD R13, R6, R11, RZ ;  /* 0x0000000b060d7224 */ /* 0x000fe400078e02ff */
[----:B------:R-:W-:Y:S02]  /*05f0*/  IMAD.MOV.U32 R6, RZ, RZ, R8 ;  /* 0x000000ffff067224 */ /* 0x000fe400078e0008 */
[----:B------:R-:W-:-:S04]  /*0600*/  IMAD.HI.U32 R3, R3, R13, R2 ;  /* 0x0000000d03037227 */ /* 0x000fc800078e0002 */
[----:B------:R-:W-:Y:S02]  /*0610*/  IMAD.MOV.U32 R8, RZ, RZ, R12 ;  /* 0x000000ffff087224 */ /* 0x000fe400078e000c */
[----:B------:R-:W-:Y:S02]  /*0620*/  IMAD.MOV R13, RZ, RZ, -R10 ;  /* 0x000000ffff0d7224 */ /* 0x000fe400078e0a0a */
[----:B------:R-:W-:-:S04]  /*0630*/  IMAD.HI.U32 R5, R3, R8, RZ ;  /* 0x0000000803057227 */ /* 0x000fc800078e00ff */
[----:B------:R-:W-:-:S04]  /*0640*/  IMAD.HI.U32 R2, R3, R6, RZ ;  /* 0x0000000603027227 */ /* 0x000fc800078e00ff */
[-C--:B------:R-:W-:Y:S01]  /*0650*/  IMAD R3, R5, R13.reuse, R8 ;  /* 0x0000000d05037224 */ /* 0x080fe200078e0208 */
[----:B------:R-:W-:Y:S01]  /*0660*/  LOP3.LUT R8, R204, 0x8, RZ, 0xc0, !PT ;  /* 0x00000008cc087812 */ /* 0x000fe200078ec0ff */
[----:B------:R-:W-:Y:S01]  /*0670*/  IMAD R2, R2, R13, R6 ;  /* 0x0000000d02027224 */ /* 0x000fe200078e0206 */
[----:B------:R-:W-:Y:S02]  /*0680*/  SHF.R.U32.HI R6, RZ, 0x1, R204 ;  /* 0x00000001ff067819 */ /* 0x000fe400000116cc */
[C---:B------:R-:W-:Y:S02]  /*0690*/  ISETP.GT.U32.AND P3, PT, R11.reuse, R3, PT ;  /* 0x000000030b00720c */ /* 0x040fe40003f64070 */
[----:B------:R-:W-:Y:S02]  /*06a0*/  ISETP.GT.U32.AND P0, PT, R11, R2, PT ;  /* 0x000000020b00720c */ /* 0x000fe40003f04070 */
[----:B------:R-:W-:-:S09]  /*06b0*/  LOP3.LUT R10, R6, 0x8, RZ, 0xc0, !PT ;  /* 0x00000008060a7812 */ /* 0x000fd200078ec0ff */
[--C-:B------:R-:W-:Y:S01]  /*06c0*/  @!P3 IMAD.IADD R3, R3, 0x1, -R11.reuse ;  /* 0x000000010303b824 */ /* 0x100fe200078e0a0b */
[----:B------:R-:W-:Y:S01]  /*06d0*/  @!P3 IADD3 R5, R5, 0x1, RZ ;  /* 0x000000010505b810 */ /* 0x000fe20007ffe0ff */
[----:B------:R-:W-:-:S03]  /*06e0*/  @!P0 IMAD.IADD R2, R2, 0x1, -R11 ;  /* 0x0000000102028824 */ /* 0x000fc600078e0a0b */
[----:B------:R-:W-:Y:S01]  /*06f0*/  ISETP.GE.U32.AND P0, PT, R3, R11, PT ;  /* 0x0000000b0300720c */ /* 0x000fe20003f06070 */
[----:B------:R-:W-:Y:S01]  /*0700*/  IMAD.SHL.U32 R3, R204, 0x4, RZ ;  /* 0x00000004cc037824 */ /* 0x000fe200078e00ff */
[----:B------:R-:W-:-:S04]  /*0710*/  ISETP.GT.U32.AND P1, PT, R11, R2, PT ;  /* 0x000000020b00720c */ /* 0x000fc80003f24070 */
[----:B------:R-:W-:Y:S02]  /*0720*/  LOP3.LUT R6, R3, 0x8, RZ, 0xc0, !PT ;  /* 0x0000000803067812 */ /* 0x000fe400078ec0ff */
[C-C-:B------:R-:W-:Y:S02]  /*0730*/  LOP3.LUT R9, R10.reuse, 0x10, R3.reuse, 0xf8, !PT ;  /* 0x000000100a097812 */ /* 0x140fe400078ef803 */
[----:B------:R-:W-:Y:S02]  /*0740*/  LOP3.LUT R10, R10, 0x18, R3, 0x78, !PT ;  /* 0x000000180a0a7812 */ /* 0x000fe400078e7803 */
[----:B------:R-:W-:Y:S02]  /*0750*/  LOP3.LUT R12, R9, 0x10, R6, 0x1e, !PT ;  /* 0x00000010090c7812 */ /* 0x000fe400078e1e06 */
[----:B------:R-:W-:Y:S01]  /*0760*/  @P0 IADD3 R5, R5, 0x1, RZ ;  /* 0x0000000105050810 */ /* 0x000fe20007ffe0ff */
[----:B------:R-:W-:Y:S01]  /*0770*/  @!P1 IMAD.IADD R2, R2, 0x1, -R11 ;  /* 0x0000000102029824 */ /* 0x000fe200078e0a0b */
[----:B------:R-:W-:-:S02]  /*0780*/  ISETP.NE.AND P0, PT, R4, RZ, PT ;  /* 0x000000ff0400720c */ /* 0x000fc40003f05270 */
[----:B------:R-:W-:Y:S01]  /*0790*/  LOP3.LUT R9, R219, 0x10, RZ, 0xc0, !PT ;  /* 0x00000010db097812 */ /* 0x000fe200078ec0ff */
[----:B------:R-:W-:Y:S01]  /*07a0*/  IMAD.MOV.U32 R6, RZ, RZ, R5 ;  /* 0x000000ffff067224 */ /* 0x000fe200078e0005 */
[----:B------:R-:W-:Y:S01]  /*07b0*/  LOP3.LUT R5, RZ, R4, RZ, 0x33, !PT ;  /* 0x00000004ff057212 */ /* 0x000fe200078e33ff */
[----:B------:R-:W-:Y:S01]  /*07c0*/  @!P2 IMAD.MOV R2, RZ, RZ, -R2 ;  /* 0x000000ffff02a224 */ /* 0x000fe200078e0a02 */
[----:B------:R-:W-:Y:S01]  /*07d0*/  LOP3.LUT R11, R8, 0x10, R219, 0xf8, !PT ;  /* 0x00000010080b7812 */ /* 0x000fe200078ef8db */
[----:B------:R-:W-:Y:S01]  /*07e0*/  @!P4 IMAD.MOV R6, RZ, RZ, -R6 ;  /* 0x000000ffff06c224 */ /* 0x000fe200078e0a06 */
[--C-:B------:R-:W-:Y:S02]  /*07f0*/  LOP3.LUT R9, R9, 0xf, R204.reuse, 0xf8, !PT ;  /* 0x0000000f09097812 */ /* 0x100fe400078ef8cc */
[C---:B------:R-:W-:Y:S02]  /*0800*/  SEL R7, R5.reuse, R2, !P0 ;  /* 0x0000000205077207 */ /* 0x040fe40004000000 */
[----:B------:R-:W-:Y:S01]  /*0810*/  SEL R197, R5, R6, !P0 ;  /* 0x0000000605c57207 */ /* 0x000fe20004000000 */
[----:B------:R-:W-:Y:S01]  /*0820*/  IMAD.SHL.U32 R9, R9, 0x20, RZ ;  /* 0x0000002009097824 */ /* 0x000fe200078e00ff */
[--C-:B------:R-:W-:Y:S01]  /*0830*/  SHF.R.U32.HI R2, RZ, 0x2, R204.reuse ;  /* 0x00000002ff027819 */ /* 0x100fe200000116cc */
[----:B------:R-:W-:Y:S01]  /*0840*/  IMAD R7, R0, 0x8, R7 ;  /* 0x0000000800077824 */ /* 0x000fe200078e0207 */
[----:B------:R-:W-:Y:S01]  /*0850*/  LOP3.LUT R11, R11, 0x7, R204, 0xf8, !PT ;  /* 0x000000070b0b7812 */ /* 0x000fe200078ef8cc */
[----:B------:R-:W-:Y:S01]  /*0860*/  IMAD.SHL.U32 R197, R197, 0x80, RZ ;  /* 0x00000080c5c57824 */ /* 0x000fe200078e00ff */
[----:B------:R-:W-:Y:S01]  /*0870*/  SGXT.U32 R0, R2, 0x5 ;  /* 0x000000050200781a */ /* 0x000fe20000000000 */
[----:B------:R-:W-:Y:S01]  /*0880*/  IMAD.SHL.U32 R198, R7, 0x80, RZ ;  /* 0x0000008007c67824 */ /* 0x000fe200078e00ff */
[-C--:B------:R-:W-:Y:S01]  /*0890*/  LOP3.LUT R216, R10, R9.reuse, RZ, 0xfc, !PT ;  /* 0x000000090ad87212 */ /* 0x080fe200078efcff */
[----:B------:R-:W-:Y:S01]  /*08a0*/  IMAD.SHL.U32 R11, R11, 0x20, RZ ;  /* 0x000000200b0b7824 */ /* 0x000fe200078e00ff */
[----:B------:R-:W-:Y:S01]  /*08b0*/  LOP3.LUT R7, R197, R0, RZ, 0xfc, !PT ;  /* 0x00000000c5077212 */ /* 0x000fe200078efcff */
[----:B------:R-:W-:Y:S01]  /*08c0*/  IMAD R218, R0, 0x20, R15 ;  /* 0x0000002000da7824 */ /* 0x000fe200078e020f */
[----:B------:R-:W-:-:S02]  /*08d0*/  LOP3.LUT R215, R12, R9, RZ, 0xfc, !PT ;  /* 0x000000090cd77212 */ /* 0x000fc400078efcff */
[----:B------:R-:W-:Y:S01]  /*08e0*/  IADD3 R213, R11, 0x400, RZ ;  /* 0x000004000bd57810 */ /* 0x000fe20007ffe0ff */
[----:B------:R-:W-:Y:S01]  /*08f0*/  IMAD.HI R9, R7, 0x2aaaaaab, RZ ;  /* 0x2aaaaaab07097827 */ /* 0x000fe200078e02ff */
[C---:B------:R-:W-:Y:S02]  /*0900*/  IADD3 R211, R11.reuse, 0x800, RZ ;  /* 0x000008000bd37810 */ /* 0x040fe40007ffe0ff */
[----:B------:R-:W-:Y:S01]  /*0910*/  IADD3 R11, R11, 0xc00, RZ ;  /* 0x00000c000b0b7810 */ /* 0x000fe20007ffe0ff */
[----:B------:R-:W-:Y:S01]  /*0920*/  IMAD.SHL.U32 R218, R218, 0x2, RZ ;  /* 0x00000002dada7824 */ /* 0x000fe200078e00ff */
[----:B------:R-:W-:Y:S02]  /*0930*/  LOP3.LUT R2, R198, R0, RZ, 0xfc, !PT ;  /* 0x00000000c6027212 */ /* 0x000fe400078efcff */
[-C--:B------:R-:W-:Y:S02]  /*0940*/  LOP3.LUT R214, R213, R10.reuse, RZ, 0xfc, !PT ;  /* 0x0000000ad5d67212 */ /* 0x080fe400078efcff */
[-C--:B------:R-:W-:Y:S01]  /*0950*/  LOP3.LUT R212, R211, R10.reuse, RZ, 0xfc, !PT ;  /* 0x0000000ad3d47212 */ /* 0x080fe200078efcff */
[----:B------:R-:W-:Y:S01]  /*0960*/  IMAD.HI R6, R2, 0x3531dec1, RZ ;  /* 0x3531dec102067827 */ /* 0x000fe200078e02ff */
[----:B------:R-:W-:-:S02]  /*0970*/  LOP3.LUT R210, R11, R10, RZ, 0xfc, !PT ;  /* 0x0000000a0bd27212 */ /* 0x000fc400078efcff */
[----:B------:R-:W-:Y:S02]  /*0980*/  LOP3.LUT R4, R198, 0x20, R0, 0xfe, !PT ;  /* 0x00000020c6047812 */ /* 0x000fe400078efe00 */
[----:B------:R-:W-:Y:S02]  /*0990*/  SHF.R.U32.HI R10, RZ, 0x1f, R9 ;  /* 0x0000001fff0a7819 */ /* 0x000fe40000011609 */
[----:B------:R-:W-:Y:S01]  /*09a0*/  LOP3.LUT R213, R12, R213, RZ, 0xfc, !PT ;  /* 0x000000d50cd57212 */ /* 0x000fe200078efcff */
[----:B------:R-:W-:Y:S01]  /*09b0*/  IMAD.HI R8, R4, 0x3531dec1, RZ ;  /* 0x3531dec104087827 */ /* 0x000fe200078e02ff */
[C---:B------:R-:W-:Y:S02]  /*09c0*/  LOP3.LUT R211, R12.reuse, R211, RZ, 0xfc, !PT ;  /* 0x000000d30cd37212 */ /* 0x040fe400078efcff */
[----:B------:R-:W-:Y:S02]  /*09d0*/  LOP3.LUT R209, R12, R11, RZ, 0xfc, !PT ;  /* 0x0000000b0cd17212 */ /* 0x000fe400078efcff */
[----:B------:R-:W-:-:S02]  /*09e0*/  LEA.HI R12, R9, R10, RZ, 0x19 ;  /* 0x0000000a090c7211 */ /* 0x000fc400078fc8ff */
[----:B------:R-:W-:Y:S02]  /*09f0*/  LOP3.LUT R5, R198, 0x40, R0, 0xfe, !PT ;  /* 0x00000040c6057812 */ /* 0x000fe400078efe00 */
[----:B------:R-:W-:Y:S01]  /*0a00*/  SHF.R.U32.HI R9, RZ, 0x1f, R6 ;  /* 0x0000001fff097819 */ /* 0x000fe20000011606 */
[----:B------:R-:W-:Y:S01]  /*0a10*/  IMAD R12, R12, -0x300, R7 ;  /* 0xfffffd000c0c7824 */ /* 0x000fe200078e0207 */
[--C-:B------:R-:W-:Y:S01]  /*0a20*/  LOP3.LUT R16, R197, 0x20, R0.reuse, 0xfe, !PT ;  /* 0x00000020c5107812 */ /* 0x100fe200078efe00 */
[----:B------:R-:W-:Y:S01]  /*0a30*/  IMAD.HI R10, R5, 0x3531dec1, RZ ;  /* 0x3531dec1050a7827 */ /* 0x000fe200078e02ff */
[----:B------:R-:W-:Y:S02]  /*0a40*/  LEA.HI R9, R6, R9, RZ, 0x1c ;  /* 0x0000000906097211 */ /* 0x000fe400078fe0ff */
[----:B------:R-:W-:Y:S01]  /*0a50*/  LOP3.LUT R17, R197, 0x40, R0, 0xfe, !PT ;  /* 0x00000040c5117812 */ /* 0x000fe200078efe00 */
[----:B------:R-:W-:Y:S01]  /*0a60*/  IMAD R30, R12, 0xc00, RZ ;  /* 0x00000c000c1e7824 */ /* 0x000fe200078e02ff */
[----:B------:R-:W-:-:S02]  /*0a70*/  SHF.R.U32.HI R11, RZ, 0x1f, R8 ;  /* 0x0000001fff0b7819 */ /* 0x000fc40000011608 */
[----:B------:R-:W-:Y:S02]  /*0a80*/  LOP3.LUT R6, R198, 0x60, R0, 0xfe, !PT ;  /* 0x00000060c6067812 */ /* 0x000fe400078efe00 */
[----:B------:R-:W-:Y:S02]  /*0a90*/  PRMT R14, R16, 0x9910, RZ ;  /* 0x00009910100e7816 */ /* 0x000fe400000000ff */
[----:B------:R-:W-:Y:S02]  /*0aa0*/  PRMT R15, R17, 0x9910, RZ ;  /* 0x00009910110f7816 */ /* 0x000fe400000000ff */
[----:B------:R-:W-:Y:S01]  /*0ab0*/  LEA.HI R11, R8, R11, RZ, 0x1c ;  /* 0x0000000b080b7211 */ /* 0x000fe200078fe0ff */
[----:B------:R-:W-:Y:S01]  /*0ac0*/  IMAD.HI R8, R6, 0x3531dec1, RZ ;  /* 0x3531dec106087827 */ /* 0x000fe200078e02ff */
[----:B------:R-:W-:Y:S02]  /*0ad0*/  SHF.R.U32.HI R13, RZ, 0x1f, R10 ;  /* 0x0000001fff0d7819 */ /* 0x000fe4000001160a */
[----:B------:R-:W-:Y:S01]  /*0ae0*/  LOP3.LUT R18, R197, 0x60, R0, 0xfe, !PT ;  /* 0x00000060c5127812 */ /* 0x000fe200078efe00 */
[----:B------:R-:W-:Y:S01]  /*0af0*/  IMAD.MOV.U32 R0, RZ, RZ, R14 ;  /* 0x000000ffff007224 */ /* 0x000fe200078e000e */
[----:B------:R-:W-:Y:S01]  /*0b00*/  LEA.HI R10, R10, R13, RZ, 0x1c ;  /* 0x0000000d0a0a7211 */ /* 0x000fe200078fe0ff */
[----:B------:R-:W-:Y:S01]  /*0b10*/  IMAD.MOV.U32 R14, RZ, RZ, R15 ;  /* 0x000000ffff0e7224 */ /* 0x000fe200078e000f */
[----:B------:R-:W-:Y:S01]  /*0b20*/  SHF.R.U32.HI R13, RZ, 0x1f, R8 ;  /* 0x0000001fff0d7819 */ /* 0x000fe20000011608 */
[----:B------:R-:W-:Y:S01]  /*0b30*/  IMAD R7, R0, 0x2aab, RZ ;  /* 0x00002aab00077824 */ /* 0x000fe200078e02ff */
[----:B------:R-:W-:Y:S01]  /*0b40*/  LOP3.LUT R208, R3, 0x18, R204, 0x48, !PT ;  /* 0x0000001803d07812 */ /* 0x000fe200078e48cc */
[----:B------:R-:W-:Y:S01]  /*0b50*/  IMAD R14, R14, 0x2aab, RZ ;  /* 0x00002aab0e0e7824 */ /* 0x000fe200078e02ff */
[----:B------:R-:W-:Y:S01]  /*0b60*/  LEA.HI R13, R8, R13, RZ, 0x1c ;  /* 0x0000000d080d7211 */ /* 0x000fe200078fe0ff */
[----:B------:R-:W-:Y:S01]  /*0b70*/  IMAD R11, R11, -0x4d, R4 ;  /* 0xffffffb30b0b7824 */ /* 0x000fe200078e0204 */
[----:B------:R-:W-:Y:S01]  /*0b80*/  PRMT R8, R18, 0x9910, RZ ;  /* 0x0000991012087816 */ /* 0x000fe200000000ff */
[----:B------:R-:W-:Y:S01]  /*0b90*/  IMAD R0, R9, -0x4d, R2 ;  /* 0xffffffb309007824 */ /* 0x000fe200078e0202 */
[----:B------:R-:W-:Y:S01]  /*0ba0*/  SHF.R.S32.HI R4, RZ, 0x10, R14 ;  /* 0x00000010ff047819 */ /* 0x000fe2000001140e */
[----:B------:R-:W-:Y:S01]  /*0bb0*/  IMAD R10, R10, -0x4d, R5 ;  /* 0xffffffb30a0a7824 */ /* 0x000fe200078e0205 */
[----:B------:R-:W-:Y:S01]  /*0bc0*/  SHF.R.S32.HI R2, RZ, 0x10, R7 ;  /* 0x00000010ff027819 */ /* 0x000fe20000011407 */
[----:B------:R-:W-:Y:S01]  /*0bd0*/  IMAD R8, R8, 0x2aab, RZ ;  /* 0x00002aab08087824 */ /* 0x000fe200078e02ff */
[----:B------:R-:W-:Y:S01]  /*0be0*/  LOP3.LUT R7, R4, 0xffff, RZ, 0xc0, !PT ;  /* 0x0000ffff04077812 */ /* 0x000fe200078ec0ff */
[----:B------:R-:W-:Y:S01]  /*0bf0*/  IMAD R26, R10, 0xc00, RZ ;  /* 0x00000c000a1a7824 */ /* 0x000fe200078e02ff */
[----:B------:R-:W-:Y:S01]  /*0c00*/  LOP3.LUT R14, R204, 0x3, RZ, 0xc0, !PT ;  /* 0x00000003cc0e7812 */ /* 0x000fe200078ec0ff */
[----:B------:R-:W-:Y:S01]  /*0c10*/  IMAD R13, R13, -0x4d, R6 ;  /* 0xffffffb30d0d7824 */ /* 0x000fe200078e0206 */
[----:B------:R-:W-:Y:S01]  /*0c20*/  SHF.R.S32.HI R5, RZ, 0x10, R8 ;  /* 0x00000010ff057819 */ /* 0x000fe20000011408 */
[----:B------:R-:W-:Y:S01]  /*0c30*/  IMAD.WIDE R8, R26, 0x2, RZ ;  /* 0x000000021a087825 */ /* 0x000fe200078e02ff */
[----:B------:R-:W-:-:S02]  /*0c40*/  SHF.R.U32.HI R4, RZ, 0xf, R7 ;  /* 0x0000000fff047819 */ /* 0x000fc40000011607 */
[----:B------:R-:W-:Y:S01]  /*0c50*/  LOP3.LUT R25, R5, 0xffff, RZ, 0xc0, !PT ;  /* 0x0000ffff05197812 */ /* 0x000fe200078ec0ff */
[----:B------:R-:W-:Y:S01]  /*0c60*/  IMAD.WIDE.U32 R14, R14, 0x10, RZ ;  /* 0x000000100e0e7825 */ /* 0x000fe200078e00ff */
[----:B------:R-:W-:Y:S02]  /*0c70*/  LEA.HI R24, R7, R4, RZ, 0x19 ;  /* 0x0000000407187211 */ /* 0x000fe400078fc8ff */
[----:B------:R-:W-:Y:S01]  /*0c80*/  LOP3.LUT R19, R2, 0xffff, RZ, 0xc0, !PT ;  /* 0x0000ffff02137812 */ /* 0x000fe200078ec0ff */
[----:B------:R-:W-:Y:S01]  /*0c90*/  IMAD.WIDE R4, R30, 0x2, RZ ;  /* 0x000000021e047825 */ /* 0x000fe200078e02ff */
[----:B------:R-:W-:Y:S02]  /*0ca0*/  LOP3.LUT R181, R15, R9, RZ, 0xfc, !PT ;  /* 0x000000090fb57212 */ /* 0x000fe400078efcff */
[----:B------:R-:W-:Y:S01]  /*0cb0*/  SHF.R.U32.HI R2, RZ, 0xf, R19 ;  /* 0x0000000fff027819 */ /* 0x000fe20000011613 */
[----:B------:R-:W-:Y:S01]  /*0cc0*/  IMAD R28, R13, 0xc00, RZ ;  /* 0x00000c000d1c7824 */ /* 0x000fe200078e02ff */
[----:B------:R-:W-:Y:S01]  /*0cd0*/  LOP3.LUT R189, R15, R5, RZ, 0xfc, !PT ;  /* 0x000000050fbd7212 */ /* 0x000fe200078efcff */
[----:B------:R-:W-:Y:S01]  /*0ce0*/  IMAD R12, R11, 0xc00, RZ ;  /* 0x00000c000b0c7824 */ /* 0x000fe200078e02ff */
[----:B------:R-:W-:Y:S01]  /*0cf0*/  LOP3.LUT R5, R14, R8, RZ, 0xfc, !PT ;  /* 0x000000080e057212 */ /* 0x000fe200078efcff */
[----:B------:R-:W-:Y:S01]  /*0d00*/  IMAD R8, R0, 0xc00, RZ ;  /* 0x00000c0000087824 */ /* 0x000fe200078e02ff */
[----:B------:R-:W-:Y:S01]  /*0d10*/  LEA.HI R19, R19, R2, RZ, 0x19 ;  /* 0x0000000213137211 */ /* 0x000fe200078fc8ff */
[----:B------:R-:W-:Y:S01]  /*0d20*/  IMAD.WIDE R6, R28, 0x2, RZ ;  /* 0x000000021c067825 */ /* 0x000fe200078e02ff */
[----:B------:R-:W-:-:S02]  /*0d30*/  SHF.R.U32.HI R2, RZ, 0xf, R25 ;  /* 0x0000000fff027819 */ /* 0x000fc40000011619 */
[--C-:B------:R-:W-:Y:S01]  /*0d40*/  LOP3.LUT R32, R8, 0x18, R217.reuse, 0xf8, !PT ;  /* 0x0000001808207812 */ /* 0x100fe200078ef8d9 */
[C---:B------:R-:W-:Y:S01]  /*0d50*/  IMAD.WIDE R10, R12.reuse, 0x2, RZ ;  /* 0x000000020c0a7825 */ /* 0x040fe200078e02ff */
[----:B------:R-:W-:Y:S02]  /*0d60*/  LOP3.LUT R34, R12, 0x18, R217, 0xf8, !PT ;  /* 0x000000180c227812 */ /* 0x000fe400078ef8d9 */
[----:B------:R-:W-:Y:S01]  /*0d70*/  SHF.R.S32.HI R21, RZ, 0x1f, R8 ;  /* 0x0000001fff157819 */ /* 0x000fe20000011408 */
[----:B------:R-:W-:Y:S01]  /*0d80*/  IMAD.WIDE R8, R8, 0x2, RZ ;  /* 0x0000000208087825 */ /* 0x000fe200078e02ff */
[----:B------:R-:W-:Y:S02]  /*0d90*/  LEA R20, P0, R32, c[0x0][0x160], 0x1 ;  /* 0x0000580020147a11 */ /* 0x000fe400078008ff */
[----:B------:R-:W-:Y:S02]  /*0da0*/  LOP3.LUT R183, R15, R7, RZ, 0xfc, !PT ;  /* 0x000000070fb77212 */ /* 0x000fe400078efcff */
[----:B------:R-:W-:-:S02]  /*0db0*/  LOP3.LUT R7, R14, R10, RZ, 0xfc, !PT ;  /* 0x0000000a0e077212 */ /* 0x000fc400078efcff */
[----:B------:R-:W-:Y:S01]  /*0dc0*/  LOP3.LUT R0, R15, R11, RZ, 0xfc, !PT ;  /* 0x0000000b0f007212 */ /* 0x000fe200078efcff */
[-C--:B------:R-:W-:Y:S01]  /*0dd0*/  IMAD.WIDE R10, R32, R199.reuse, c[0x0][0x160] ;  /* 0x00005800200a7625 */ /* 0x080fe200078e02c7 */
[----:B------:R-:W-:Y:S02]  /*0de0*/  LEA.HI R25, R25, R2, RZ, 0x19 ;  /* 0x0000000219197211 */ /* 0x000fe400078fc8ff */
[----:B------:R-:W-:Y:S01]  /*0df0*/  SHF.R.S32.HI R23, RZ, 0x1f, R12 ;  /* 0x0000001fff177819 */ /* 0x000fe2000001140c */
[C---:B------:R-:W-:Y:S01]  /*0e00*/  IMAD.WIDE R12, R34.reuse, R199, c[0x0][0x160] ;  /* 0x00005800220c7625 */ /* 0x040fe200078e02c7 */
[----:B------:R-:W-:Y:S01]  /*0e10*/  LEA R22, P1, R34, c[0x0][0x160], 0x1 ;  /* 0x0000580022167a11 */ /* 0x000fe200078208ff */
[----:B------:R1:W-:Y:S01]  /*0e20*/  LDGSTS.E.BYPASS.128 [R218], [R10.64] ;  /* 0x000000000ada7fae */ /* 0x0003e2000b901c46 */
[----:B------:R-:W-:Y:S02]  /*0e30*/  LEA.HI.X R21, R32, c[0x0][0x164], R21, 0x1, P0 ;  /* 0x0000590020157a11 */ /* 0x000fe400000f0c15 */
[----:B------:R-:W-:Y:S01]  /*0e40*/  LOP3.LUT R2, R14, R6, RZ, 0xfc, !PT ;  /* 0x000000060e027212 */ /* 0x000fe200078efcff */
[----:B------:R2:W-:Y:S01]  /*0e50*/  LDGSTS.E.BYPASS.128 [R218+0x800], [R12.64] ;  /* 0x008000000cda7fae */ /* 0x0005e2000b901c46 */
[----:B------:R-:W-:-:S02]  /*0e60*/  LOP3.LUT R32, R26, 0x18, R217, 0xf8, !PT ;  /* 0x000000181a207812 */ /* 0x000fc400078ef8d9 */
[----:B------:R-:W-:Y:S02]  /*0e70*/  LOP3.LUT R6, R15, R9, RZ, 0xfc, !PT ;  /* 0x000000090f067212 */ /* 0x000fe400078efcff */
[----:B------:R-:W-:Y:S02]  /*0e80*/  PRMT R9, R19, 0x9910, RZ ;  /* 0x0000991013097816 */ /* 0x000fe400000000ff */
[----:B------:R-:W-:Y:S01]  /*0e90*/  LEA.HI.X R23, R34, c[0x0][0x164], R23, 0x1, P1 ;  /* 0x0000590022177a11 */ /* 0x000fe200008f0c17 */
[-C--:B-1----:R-:W-:Y:S01]  /*0ea0*/  IMAD.WIDE R10, R32, R199.reuse, c[0x0][0x160] ;  /* 0x00005800200a7625 */ /* 0x082fe200078e02c7 */
[----:B------:R-:W-:Y:S02]  /*0eb0*/  PRMT R19, R24, 0x9910, RZ ;  /* 0x0000991018137816 */ /* 0x000fe400000000ff */
[----:B------:R-:W-:Y:S01]  /*0ec0*/  SHF.R.S32.HI R27, RZ, 0x1f, R26 ;  /* 0x0000001fff1b7819 */ /* 0x000fe2000001141a */
[----:B------:R-:W-:Y:S01]  /*0ed0*/  IMAD R9, R9, 0x300, RZ ;  /* 0x0000030009097824 */ /* 0x000fe200078e02ff */
[----:B------:R-:W-:Y:S01]  /*0ee0*/  LOP3.LUT R34, R28, 0x18, R217, 0xf8, !PT ;  /* 0x000000181c227812 */ /* 0x000fe200078ef8d9 */
[----:B------:R-:W-:Y:S01]  /*0ef0*/  IMAD R19, R19, 0x300, RZ ;  /* 0x0000030013137824 */ /* 0x000fe200078e02ff */
[----:B------:R-:W-:Y:S01]  /*0f00*/  SHF.R.S32.HI R29, RZ, 0x1f, R28 ;  /* 0x0000001fff1d7819 */ /* 0x000fe2000001141c */
[----:B------:R-:W-:Y:S01]  /*0f10*/  IMAD.MOV R9, RZ, RZ, -R9 ;  /* 0x000000ffff097224 */ /* 0x000fe200078e0a09 */
[----:B------:R-:W-:Y:S01]  /*0f20*/  LEA R24, P0, R32, c[0x0][0x160], 0x1 ;  /* 0x0000580020187a11 */ /* 0x000fe200078008ff */
[----:B--2---:R-:W-:Y:S01]  /*0f30*/  IMAD.WIDE R12, R34, R199, c[0x0][0x160] ;  /* 0x00005800220c7625 */ /* 0x004fe200078e02c7 */
[----:B------:R-:W-:Y:S01]  /*0f40*/  PRMT R28, R25, 0x9910, RZ ;  /* 0x00009910191c7816 */ /* 0x000fe200000000ff */
[----:B------:R1:W-:Y:S01]  /*0f50*/  LDGSTS.E.BYPASS.128 [R218+0x1000], [R10.64] ;  /* 0x010000000ada7fae */ /* 0x0003e2000b901c46 */
[----:B------:R-:W-:-:S02]  /*0f60*/  LEA.HI.X R25, R32, c[0x0][0x164], R27, 0x1, P0 ;  /* 0x0000590020197a11 */ /* 0x000fc400000f0c1b */
[----:B------:R-:W-:Y:S01]  /*0f70*/  LEA R26, P0, R34, c[0x0][0x160], 0x1 ;  /* 0x00005800221a7a11 */ /* 0x000fe200078008ff */
[----:B------:R-:W-:Y:S01]  /*0f80*/  IMAD R28, R28, 0x300, RZ ;  /* 0x000003001c1c7824 */ /* 0x000fe200078e02ff */
[----:B------:R-:W-:Y:S01]  /*0f90*/  PRMT R9, R9, 0x7710, RZ ;  /* 0x0000771009097816 */ /* 0x000fe200000000ff */
[----:B------:R2:W-:Y:S01]  /*0fa0*/  LDGSTS.E.BYPASS.128 [R218+0x1800], [R12.64] ;  /* 0x018000000cda7fae */ /* 0x0005e2000b901c46 */
[----:B------:R-:W-:Y:S01]  /*0fb0*/  LEA.HI.X R27, R34, c[0x0][0x164], R29, 0x1, P0 ;  /* 0x00005900221b7a11 */ /* 0x000fe200000f0c1d */
[----:B------:R-:W-:Y:S01]  /*0fc0*/  IMAD.MOV R29, RZ, RZ, -R28 ;  /* 0x000000ffff1d7224 */ /* 0x000fe200078e0a1c */
[----:B------:R-:W-:Y:S01]  /*0fd0*/  LOP3.LUT R32, R30, 0x18, R217, 0xf8, !PT ;  /* 0x000000181e207812 */ /* 0x000fe200078ef8d9 */
[----:B------:R-:W-:Y:S01]  /*0fe0*/  IMAD.MOV R28, RZ, RZ, -R19 ;  /* 0x000000ffff1c7224 */ /* 0x000fe200078e0a13 */
[----:B------:R-:W0:Y:S01]  /*0ff0*/  LDGDEPBAR ;  /* 0x00000000000079af */ /* 0x000e220000000000 */
[----:B------:R-:W-:Y:S01]  /*1000*/  IMAD.IADD R16, R16, 0x1, R9 ;  /* 0x0000000110107824 */ /* 0x000fe200078e0209 */
[----:B------:R-:W-:Y:S01]  /*1010*/  PRMT R19, R29, 0x7710, RZ ;  /* 0x000077101d137816 */ /* 0x000fe200000000ff */
[----:B-1----:R-:W-:Y:S01]  /*1020*/  IMAD.WIDE R10, R32, R199, c[0x0][0x168] ;  /* 0x00005a00200a7625 */ /* 0x002fe200078e02c7 */
[----:B------:R-:W-:-:S02]  /*1030*/  PRMT R28, R28, 0x7710, RZ ;  /* 0x000077101c1c7816 */ /* 0x000fc400000000ff */
[----:B------:R-:W-:Y:S01]  /*1040*/  SHF.R.S32.HI R9, RZ, 0x1f, R30 ;  /* 0x0000001fff097819 */ /* 0x000fe2000001141e */
[----:B------:R-:W-:Y:S01]  /*1050*/  IMAD.IADD R18, R18, 0x1, R19 ;  /* 0x0000000112127824 */ /* 0x000fe200078e0213 */
[----:B------:R-:W-:Y:S01]  /*1060*/  PRMT R30, R16, 0x9910, RZ ;  /* 0x00009910101e7816 */ /* 0x000fe200000000ff */
[----:B------:R-:W-:Y:S01]  /*1070*/  IMAD.IADD R17, R17, 0x1, R28 ;  /* 0x0000000111117824 */ /* 0x000fe200078e021c */
[----:B------:R-:W-:Y:S01]  /*1080*/  LEA R28, P0, R32, c[0x0][0x168], 0x1 ;  /* 0x00005a00201c7a11 */ /* 0x000fe200078008ff */
[----:B------:R1:W-:Y:S01]  /*1090*/  LDGSTS.E.BYPASS.128 [R218+0x4000], [R10.64] ;  /* 0x040000000ada7fae */ /* 0x0003e2000b901c46 */
[----:B------:R-:W-:Y:S01]  /*10a0*/  PRMT R34, R18, 0x9910, RZ ;  /* 0x0000991012227816 */ /* 0x000fe200000000ff */
[----:B------:R-:W-:Y:S01]  /*10b0*/  IMAD R30, R30, 0xc00, RZ ;  /* 0x00000c001e1e7824 */ /* 0x000fe200078e02ff */
[----:B------:R-:W-:Y:S02]  /*10c0*/  PRMT R17, R17, 0x9910, RZ ;  /* 0x0000991011117816 */ /* 0x000fe400000000ff */
[----:B------:R-:W-:Y:S01]  /*10d0*/  LEA.HI.X R29, R32, c[0x0][0x16c], R9, 0x1, P0 ;  /* 0x00005b00201d7a11 */ /* 0x000fe200000f0c09 */
[----:B------:R-:W-:Y:S01]  /*10e0*/  IMAD R34, R34, 0xc00, RZ ;  /* 0x00000c0022227824 */ /* 0x000fe200078e02ff */
[----:B------:R-:W-:Y:S01]  /*10f0*/  LOP3.LUT R36, R30, 0x18, R217, 0xf8, !PT ;  /* 0x000000181e247812 */ /* 0x000fe200078ef8d9 */
[----:B------:R-:W-:Y:S01]  /*1100*/  IMAD.MOV.U32 R9, RZ, RZ, R17 ;  /* 0x000000ffff097224 */ /* 0x000fe200078e0011 */
[----:B------:R-:W-:Y:S01]  /*1110*/  LOP3.LUT R4, R14, R4, RZ, 0xfc, !PT ;  /* 0x000000040e047212 */ /* 0x000fe200078efcff */
[----:B------:R-:W-:Y:S01]  /*1120*/  IMAD.WIDE R18, R30, 0x2, RZ ;  /* 0x000000021e127825 */ /* 0x000fe200078e02ff */
[----:B------:R-:W-:-:S02]  /*1130*/  LOP3.LUT R8, R14, R8, RZ, 0xfc, !PT ;  /* 0x000000080e087212 */ /* 0x000fc400078efcff */
[----:B------:R-:W-:Y:S01]  /*1140*/  SHF.R.S32.HI R31, RZ, 0x1f, R34 ;  /* 0x0000001fff1f7819 */ /* 0x000fe20000011422 */
[----:B------:R-:W-:Y:S01]  /*1150*/  IMAD R32, R9, 0xc00, RZ ;  /* 0x00000c0009207824 */ /* 0x000fe200078e02ff */
[----:B------:R-:W-:Y:S01]  /*1160*/  LOP3.LUT R191, R15, R19, RZ, 0xfc, !PT ;  /* 0x000000130fbf7212 */ /* 0x000fe200078efcff */
[----:B--2---:R-:W-:Y:S01]  /*1170*/  IMAD.WIDE R12, R34, 0x2, RZ ;  /* 0x00000002220c7825 */ /* 0x004fe200078e02ff */
[----:B------:R-:W-:Y:S02]  /*1180*/  LOP3.LUT R192, R14, R18, RZ, 0xfc, !PT ;  /* 0x000000120ec07212 */ /* 0x000fe400078efcff */
[C-C-:B------:R-:W-:Y:S01]  /*1190*/  LOP3.LUT R38, R32.reuse, 0x18, R217.reuse, 0xf8, !PT ;  /* 0x0000001820267812 */ /* 0x140fe200078ef8d9 */
[----:B------:R-:W-:Y:S01]  /*11a0*/  IMAD.WIDE R16, R32, 0x2, RZ ;  /* 0x0000000220107825 */ /* 0x000fe200078e02ff */
[----:B------:R-:W-:Y:S02]  /*11b0*/  SHF.R.S32.HI R19, RZ, 0x1f, R32 ;  /* 0x0000001fff137819 */ /* 0x000fe40000011420 */
[----:B------:R-:W-:Y:S01]  /*11c0*/  LOP3.LUT R32, R34, 0x18, R217, 0xf8, !PT ;  /* 0x0000001822207812 */ /* 0x000fe200078ef8d9 */
[----:B-1----:R-:W-:Y:S01]  /*11d0*/  IMAD.WIDE R10, R38, R199, c[0x0][0x168] ;  /* 0x00005a00260a7625 */ /* 0x002fe200078e02c7 */
[----:B------:R-:W-:-:S02]  /*11e0*/  LOP3.LUT R196, R14, R12, RZ, 0xfc, !PT ;  /* 0x0000000c0ec47212 */ /* 0x000fc400078efcff */
[C---:B------:R-:W-:Y:S01]  /*11f0*/  LOP3.LUT R195, R15.reuse, R13, RZ, 0xfc, !PT ;  /* 0x0000000d0fc37212 */ /* 0x040fe200078efcff */
[----:B------:R-:W-:Y:S01]  /*1200*/  IMAD.WIDE R12, R36, R199, c[0x0][0x168] ;  /* 0x00005a00240c7625 */ /* 0x000fe200078e02c7 */
[----:B------:R-:W-:Y:S02]  /*1210*/  LOP3.LUT R194, R14, R16, RZ, 0xfc, !PT ;  /* 0x000000100ec27212 */ /* 0x000fe400078efcff */
[----:B------:R-:W-:Y:S01]  /*1220*/  LOP3.LUT R193, R15, R17, RZ, 0xfc, !PT ;  /* 0x000000110fc17212 */ /* 0x000fe200078efcff */
[----:B------:R-:W-:Y:S01]  /*1230*/  IMAD.WIDE R14, R32, R199, c[0x0][0x168] ;  /* 0x00005a00200e7625 */ /* 0x000fe200078e02c7 */
[----:B------:R1:W-:Y:S01]  /*1240*/  LDGSTS.E.BYPASS.128 [R218+0x4800], [R12.64] ;  /* 0x048000000cda7fae */ /* 0x0003e2000b901c46 */
[----:B------:R-:W-:Y:S02]  /*1250*/  SHF.R.S32.HI R9, RZ, 0x1f, R30 ;  /* 0x0000001fff097819 */ /* 0x000fe4000001141e */
[----:B------:R-:W-:Y:S01]  /*1260*/  LEA R16, P0, R36, c[0x0][0x168], 0x1 ;  /* 0x00005a0024107a11 */ /* 0x000fe200078008ff */
[----:B------:R1:W-:Y:S01]  /*1270*/  LDGSTS.E.BYPASS.128 [R218+0x5000], [R10.64] ;  /* 0x050000000ada7fae */ /* 0x0003e2000b901c46 */
[----:B------:R-:W-:-:S02]  /*1280*/  LEA R18, P1, R38, c[0x0][0x168], 0x1 ;  /* 0x00005a0026127a11 */ /* 0x000fc400078208ff */
[----:B------:R-:W-:Y:S01]  /*1290*/  LEA R30, P2, R32, c[0x0][0x168], 0x1 ;  /* 0x00005a00201e7a11 */ /* 0x000fe200078408ff */
[----:B------:R1:W-:Y:S01]  /*12a0*/  LDGSTS.E.BYPASS.128 [R218+0x5800], [R14.64] ;  /* 0x058000000eda7fae */ /* 0x0003e2000b901c46 */
[----:B------:R-:W-:Y:S02]  /*12b0*/  LEA.HI.X R17, R36, c[0x0][0x16c], R9, 0x1, P0 ;  /* 0x00005b0024117a11 */ /* 0x000fe400000f0c09 */
[----:B------:R-:W-:Y:S01]  /*12c0*/  LEA.HI.X R19, R38, c[0x0][0x16c], R19, 0x1, P1 ;  /* 0x00005b0026137a11 */ /* 0x000fe200008f0c13 */
[----:B------:R-:W0:Y:S01]  /*12d0*/  LDGDEPBAR ;  /* 0x00000000000079af */ /* 0x000e220000000000 */
[----:B------:R-:W-:Y:S01]  /*12e0*/  LEA.HI.X R31, R32, c[0x0][0x16c], R31, 0x1, P2 ;  /* 0x00005b00201f7a11 */ /* 0x000fe200010f0c1f */
[----:B------:R-:W-:Y:S02]  /*12f0*/  CS2R R36, SRZ ;  /* 0x0000000000247805 */ /* 0x000fe4000001ff00 */
[----:B------:R-:W-:Y:S01]  /*1300*/  BAR.SYNC.DEFER_BLOCKING 0x0 ;  /* 0x0000000000007b1d */ /* 0x000fe20000010000 */
[----:B------:R-:W-:Y:S01]  /*1310*/  IADD3 R4, P4, R4, c[0x0][0x168], RZ ;  /* 0x00005a0004047a10 */ /* 0x000fe20007f9e0ff */
[----:B------:R-:W-:Y:S01]  /*1320*/  CS2R R38, SRZ ;  /* 0x0000000000267805 */ /* 0x000fe2000001ff00 */
[----:B------:R-:W-:-:S02]  /*1330*/  IADD3 R188, P1, R2, c[0x0][0x160], RZ ;  /* 0x0000580002bc7a10 */ /* 0x000fc40007f3e0ff */
[----:B------:R-:W-:Y:S02]  /*1340*/  IADD3 R190, P5, R4, 0x80, RZ ;  /* 0x0000008004be7810 */ /* 0x000fe40007fbe0ff */
[----:B------:R-:W-:Y:S02]  /*1350*/  IADD3 R5, P2, R5, c[0x0][0x160], RZ ;  /* 0x0000580005057a10 */ /* 0x000fe40007f5e0ff */
[----:B------:R-:W-:Y:S02]  /*1360*/  IADD3 R7, P3, R7, c[0x0][0x160], RZ ;  /* 0x0000580007077a10 */ /* 0x000fe40007f7e0ff */
[----:B------:R-:W-:Y:S02]  /*1370*/  LOP3.LUT R9, R219, 0x8, RZ, 0xc0, !PT ;  /* 0x00000008db097812 */ /* 0x000fe400078ec0ff */
[----:B------:R-:W-:Y:S02]  /*1380*/  IADD3.X R189, RZ, c[0x0][0x16c], R189, P5, P4 ;  /* 0x00005b00ffbd7a10 */ /* 0x000fe40002fe84bd */
[----:B------:R-:W-:-:S02]  /*1390*/  IADD3 R188, P6, R188, 0x80, RZ ;  /* 0x00000080bcbc7810 */ /* 0x000fc40007fde0ff */
[----:B------:R-:W-:Y:S02]  /*13a0*/  IADD3 R2, P0, R8, c[0x0][0x160], RZ ;  /* 0x0000580008027a10 */ /* 0x000fe40007f1e0ff */
[----:B------:R-:W-:Y:S02]  /*13b0*/  IADD3 R182, P4, R5, 0x80, RZ ;  /* 0x0000008005b67810 */ /* 0x000fe40007f9e0ff */
[----:B------:R-:W-:Y:S02]  /*13c0*/  IADD3 R180, P5, R7, 0x80, RZ ;  /* 0x0000008007b47810 */ /* 0x000fe40007fbe0ff */
[----:B------:R-:W-:Y:S01]  /*13d0*/  LOP3.LUT R9, R9, 0x7, R204, 0xf8, !PT ;  /* 0x0000000709097812 */ /* 0x000fe200078ef8cc */
[----:B------:R-:W-:Y:S01]  /*13e0*/  @!PT LDS RZ, [RZ] ;  /* 0x00000000fffff984 */ /* 0x000fe20000000800 */
[----:B------:R-:W-:Y:S01]  /*13f0*/  @!PT LDS RZ, [RZ] ;  /* 0x00000000fffff984 */ /* 0x000fe20000000800 */
[----:B------:R-:W-:Y:S01]  /*1400*/  @!PT LDS RZ, [RZ] ;  /* 0x00000000fffff984 */ /* 0x000fe20000000800 */
[----:B------:R1:W-:Y:S01]  /*1410*/  LDGSTS.E.BYPASS.128 [R218+0x2000], [R20.64+0x40] ;  /* 0x0200004014da7fae */ /* 0x0003e2000b901c46 */
[----:B------:R-:W-:Y:S02]  /*1420*/  IADD3.X R183, RZ, c[0x0][0x164], R183, P6, P1 ;  /* 0x00005900ffb77a10 */ /* 0x000fe400037e24b7 */
[----:B------:R-:W-:Y:S01]  /*1430*/  IADD3 R2, P1, R2, 0x80, RZ ;  /* 0x0000008002027810 */ /* 0x000fe20007f3e0ff */
[----:B------:R1:W-:Y:S01]  /*1440*/  LDGSTS.E.BYPASS.128 [R218+0x2800], [R22.64+0x40] ;  /* 0x0280004016da7fae */ /* 0x0003e2000b901c46 */
[----:B------:R-:W-:Y:S01]  /*1450*/  IADD3.X R181, RZ, c[0x0][0x164], R181, P4, P2 ;  /* 0x00005900ffb57a10 */ /* 0x000fe200027e44b5 */
[----:B------:R-:W-:Y:S01]  /*1460*/  IMAD.SHL.U32 R207, R9, 0x20, RZ ;  /* 0x0000002009cf7824 */ /* 0x000fe200078e00ff */
[----:B------:R-:W-:Y:S01]  /*1470*/  IADD3.X R3, RZ, c[0x0][0x164], R0, P5, P3 ;  /* 0x00005900ff037a10 */ /* 0x000fe20002fe6400 */
[----:B------:R1:W-:Y:S01]  /*1480*/  LDGSTS.E.BYPASS.128 [R218+0x3000], [R24.64+0x40] ;  /* 0x0300004018da7fae */ /* 0x0003e2000b901c46 */
[----:B------:R-:W-:-:S02]  /*1490*/  IADD3 R196, P4, R196, c[0x0][0x168], RZ ;  /* 0x00005a00c4c47a10 */ /* 0x000fc40007f9e0ff */
[----:B------:R-:W-:Y:S01]  /*14a0*/  IADD3 R194, P3, R194, c[0x0][0x168], RZ ;  /* 0x00005a00c2c27a10 */ /* 0x000fe20007f7e0ff */
[----:B------:R1:W-:Y:S01]  /*14b0*/  LDGSTS.E.BYPASS.128 [R218+0x3800], [R26.64+0x40] ;  /* 0x038000401ada7fae */ /* 0x0003e2000b901c46 */
[----:B------:R-:W-:Y:S02]  /*14c0*/  IADD3 R192, P2, R192, c[0x0][0x168], RZ ;  /* 0x00005a00c0c07a10 */ /* 0x000fe40007f5e0ff */
[----:B------:R-:W-:Y:S01]  /*14d0*/  IADD3.X R0, RZ, c[0x0][0x164], R6, P1, P0 ;  /* 0x00005900ff007a10 */ /* 0x000fe20000fe0406 */
[----:B------:R-:W0:Y:S01]  /*14e0*/  LDGDEPBAR ;  /* 0x00000000000079af */ /* 0x000e220000000000 */
[----:B------:R-:W-:Y:S02]  /*14f0*/  IADD3 R196, P0, R196, 0x80, RZ ;  /* 0x00000080c4c47810 */ /* 0x000fe40007f1e0ff */
[----:B------:R-:W-:Y:S01]  /*1500*/  IADD3 R194, P1, R194, 0x80, RZ ;  /* 0x00000080c2c27810 */ /* 0x000fe20007f3e0ff */
[----:B------:R1:W-:Y:S01]  /*1510*/  LDGSTS.E.BYPASS.128 [R218+0x6000], [R28.64+0x40] ;  /* 0x060000401cda7fae */ /* 0x0003e2000b901c46 */
[----:B------:R-:W-:-:S02]  /*1520*/  IADD3 R192, P5, R192, 0x80, RZ ;  /* 0x00000080c0c07810 */ /* 0x000fc40007fbe0ff */
[----:B------:R-:W-:Y:S01]  /*1530*/  LOP3.LUT R206, R208, R207, RZ, 0xfc, !PT ;  /* 0x000000cfd0ce7212 */ /* 0x000fe200078efcff */
[----:B------:R1:W-:Y:S01]  /*1540*/  LDGSTS.E.BYPASS.128 [R218+0x6800], [R16.64+0x40] ;  /* 0x0680004010da7fae */ /* 0x0003e2000b901c46 */
[----:B------:R-:W-:Y:S02]  /*1550*/  IADD3.X R195, RZ, c[0x0][0x16c], R195, P0, P4 ;  /* 0x00005b00ffc37a10 */ /* 0x000fe400007e84c3 */
[----:B------:R-:W-:Y:S01]  /*1560*/  IADD3.X R193, RZ, c[0x0][0x16c], R193, P1, P3 ;  /* 0x00005b00ffc17a10 */ /* 0x000fe20000fe64c1 */
[----:B------:R1:W-:Y:S01]  /*1570*/  LDGSTS.E.BYPASS.128 [R218+0x7000], [R18.64+0x40] ;  /* 0x0700004012da7fae */ /* 0x0003e2000b901c46 */
[----:B------:R-:W-:-:S03]  /*1580*/  IADD3.X R191, RZ, c[0x0][0x16c], R191, P5, P2 ;  /* 0x00005b00ffbf7a10 */ /* 0x000fc60002fe44bf */
[----:B------:R1:W-:Y:S04]  /*1590*/  LDGSTS.E.BYPASS.128 [R218+0x7800], [R30.64+0x40] ;  /* 0x078000401eda7fae */ /* 0x0003e8000b901c46 */
[----:B------:R-:W0:Y:S02]  /*15a0*/  LDGDEPBAR ;  /* 0x00000000000079af */ /* 0x000e240000000000 */
.L_x_0:
[----:B------:R-:W-:-:S04]  /*15b0*/  DEPBAR.LE SB0, 0x2 ;  /* 0x000080800000791a */ /* 0x000fc80000000000 */
[----:B------:R-:W-:Y:S01]  /*15c0*/  UIADD3 UR4, UR4, 0x1, URZ ;  /* 0x0000000104047890 */ /* 0x000fe2000fffe03f */
[----:B------:R-:W-:Y:S01]  /*15d0*/  IMAD.IADD R4, R208, 0x1, R207 ;  /* 0x00000001d0047824 */ /* 0x000fe200078e02cf */
[----:B------:R-:W-:Y:S02]  /*15e0*/  IADD3 R205, R205, 0x1, RZ ;  /* 0x00000001cdcd7810 */ /* 0x000fe40007ffe0ff */
[----:B------:R-:W-:Y:S01]  /*15f0*/  UISETP.GE.AND UP0, UPT, UR4, 0x2, UPT ;  /* 0x000000020400788c */ /* 0x000fe2000bf06270 */
[----:B------:R-:W-:Y:S01]  /*1600*/  BAR.SYNC.DEFER_BLOCKING 0x0 ;  /* 0x0000000000007b1d */ /* 0x000fe20000010000 */
[----:B------:R-:W-:Y:S02]  /*1610*/  ISETP.GE.AND P1, PT, R205, 0x2, PT ;  /* 0x00000002cd00780c */ /* 0x000fe40003f26270 */
[----:B------:R-:W-:Y:S01]  /*1620*/  USEL UR4, UR4, URZ, !UP0 ;  /* 0x0000003f04047287 */ /* 0x000fe2000c000000 */
[----:B------:R-:W-:Y:S02]  /*1630*/  ISETP.GE.U32.AND P0, PT, R203, 0x5e, PT ;  /* 0x0000005ecb00780c */ /* 0x000fe40003f06070 */
[----:B------:R-:W-:Y:S01]  /*1640*/  SEL R205, R205, RZ, !P1 ;  /* 0x000000ffcdcd7207 */ /* 0x000fe20004800000 */
[----:B------:R-:W-:Y:S01]  /*1650*/  USHF.L.U32 UR5, UR4, 0xd, URZ ;  /* 0x0000000d04057899 */ /* 0x000fe2000800063f */
[----:B------:R-:W-:-:S05]  /*1660*/  ISETP.GE.U32.AND.EX P0, PT, R202, RZ, PT, P0 ;  /* 0x000000ffca00720c */ /* 0x000fca0003f06100 */
[----:B------:R-:W-:Y:S02]  /*1670*/  LEA R172, R216, UR5, 0x1 ;  /* 0x00000005d8ac7c11 */ /* 0x000fe4000f8e08ff */
[----:B------:R-:W-:Y:S02]  /*1680*/  LEA R80, R214, UR5, 0x1 ;  /* 0x00000005d6507c11 */ /* 0x000fe4000f8e08ff */
[----:B------:R-:W-:Y:S02]  /*1690*/  LEA R177, R206, UR5, 0x1 ;  /* 0x00000005ceb17c11 */ /* 0x000fe4000f8e08ff */
[----:B------:R-:W-:Y:S02]  /*16a0*/  LEA R176, R4, UR5, 0x1 ;  /* 0x0000000504b07c11 */ /* 0x000fe4000f8e08ff */
[----:B------:R-:W-:Y:S02]  /*16b0*/  LEA R76, R212, UR5, 0x1 ;  /* 0x00000005d44c7c11 */ /* 0x000fe4000f8e08ff */
[----:B------:R-:W-:Y:S01]  /*16c0*/  LEA R184, R210, UR5, 0x1 ;  /* 0x00000005d2b87c11 */ /* 0x000fe2000f8e08ff */
[----:B------:R-:W-:Y:S01]  /*16d0*/  LDSM.16.M88.4 R172, [R172] ;  /* 0x00000000acac783b */ /* 0x000fe20000000200 */
[----:B------:R-:W-:-:S03]  /*16e0*/  LEA R220, R209, UR5, 0x1 ;  /* 0x00000005d1dc7c11 */ /* 0x000fc6000f8e08ff */
[----:B------:R-:W2:Y:S04]  /*16f0*/  LDSM.16.M88.4 R32, [R177+0x4000] ;  /* 0x00400000b120783b */ /* 0x000ea80000000200 */
[----:B-1----:R-:W1:Y:S04]  /*1700*/  LDSM.16.M88.4 R28, [R177+0x4400] ;  /* 0x00440000b11c783b */ /* 0x002e680000000200 */
[----:B------:R-:W3:Y:S04]  /*1710*/  LDSM.16.M88.4 R24, [R176+0x4800] ;  /* 0x00480000b018783b */ /* 0x000ee80000000200 */
[----:B------:R-:W4:Y:S04]  /*1720*/  LDSM.16.M88.4 R20, [R177+0x4c00] ;  /* 0x004c0000b114783b */ /* 0x000f280000000200 */
[----:B------:R-:W3:Y:S04]  /*1730*/  LDSM.16.M88.4 R16, [R176+0x5000] ;  /* 0x00500000b010783b */ /* 0x000ee80000000200 */
[----:B------:R-:W4:Y:S04]  /*1740*/  LDSM.16.M88.4 R12, [R177+0x5400] ;  /* 0x00540000b10c783b */ /* 0x000f280000000200 */
[----:B------:R2:W4:Y:S04]  /*1750*/  LDSM.16.M88.4 R8, [R176+0x5800] ;  /* 0x00580000b008783b */ /* 0x0005280000000200 */
[----:B------:R-:W4:Y:S04]  /*1760*/  LDSM.16.M88.4 R4, [R177+0x5c00] ;  /* 0x005c0000b104783b */ /* 0x000f280000000200 */
[----:B------:R-:W4:Y:S01]  /*1770*/  LDSM.16.M88.4 R80, [R80] ;  /* 0x000000005050783b */ /* 0x000f220000000200 */
[----:B--2---:R-:W-:-:S03]  /*1780*/  LEA R176, R215, UR5, 0x1 ;  /* 0x00000005d7b07c11 */ /* 0x004fc6000f8e08ff */
[----:B------:R-:W2:Y:S04]  /*1790*/  LDSM.16.M88.4 R76, [R76] ;  /* 0x000000004c4c783b */ /* 0x000ea80000000200 */
[----:B------:R-:W2:Y:S01]  /*17a0*/  LDSM.16.M88.4 R184, [R184] ;  /* 0x00000000b8b8783b */ /* 0x000ea20000000200 */
[C---:B------:R-:W-:Y:S03]  /*17b0*/  HMMA.16816.F32.BF16 R84, R172.reuse, R32, R84 ;  /* 0x00000020ac54723c */ /* 0x040fe60000041854 */
[----:B------:R-:W2:Y:S05]  /*17c0*/  LDSM.16.M88.4 R176, [R176] ;  /* 0x00000000b0b0783b */ /* 0x000eaa0000000200 */
[C---:B-1----:R-:W-:Y:S08]  /*17d0*/  HMMA.16816.F32.BF16 R36, R172.reuse, R28, R36 ;  /* 0x0000001cac24723c */ /* 0x042ff00000041824 */
[C---:B---3--:R-:W-:Y:S08]  /*17e0*/  HMMA.16816.F32.BF16 R40, R172.reuse, R24, R40 ;  /* 0x00000018ac28723c */ /* 0x048ff00000041828 */
[C---:B----4-:R-:W-:Y:S08]  /*17f0*/  HMMA.16816.F32.BF16 R44, R172.reuse, R20, R44 ;  /* 0x00000014ac2c723c */ /* 0x050ff0000004182c */
[C---:B------:R-:W-:Y:S08]  /*1800*/  HMMA.16816.F32.BF16 R48, R172.reuse, R16, R48 ;  /* 0x00000010ac30723c */ /* 0x040ff00000041830 */
[C---:B------:R-:W-:Y:S08]  /*1810*/  HMMA.16816.F32.BF16 R52, R172.reuse, R12, R52 ;  /* 0x0000000cac34723c */ /* 0x040ff00000041834 */
[C---:B------:R-:W-:Y:S08]  /*1820*/  HMMA.16816.F32.BF16 R56, R172.reuse, R8, R56 ;  /* 0x00000008ac38723c */ /* 0x040ff00000041838 */
[----:B------:R-:W-:Y:S07]  /*1830*/  HMMA.16816.F32.BF16 R60, R172, R4, R60 ;  /* 0x00000004ac3c723c */ /* 0x000fee000004183c */
[----:B------:R-:W-:Y:S01]  /*1840*/  LEA R172, R213, UR5, 0x1 ;  /* 0x00000005d5ac7c11 */ /* 0x000fe2000f8e08ff */
[C---:B------:R-:W-:Y:S05]  /*1850*/  HMMA.16816.F32.BF16 R64, R80.reuse, R32, R64 ;  /* 0x000000205040723c */ /* 0x040fea0000041840 */
[----:B------:R-:W1:Y:S03]  /*1860*/  LDSM.16.M88.4 R172, [R172] ;  /* 0x00000000acac783b */ /* 0x000e660000000200 */
[C---:B------:R-:W-:Y:S08]  /*1870*/  HMMA.16816.F32.BF16 R68, R80.reuse, R28, R68 ;  /* 0x0000001c5044723c */ /* 0x040ff00000041844 */
[C---:B------:R-:W-:Y:S08]  /*1880*/  HMMA.16816.F32.BF16 R72, R80.reuse, R24, R72 ;  /* 0x000000185048723c */ /* 0x040ff00000041848 */
[C---:B------:R-:W-:Y:S08]  /*1890*/  HMMA.16816.F32.BF16 R88, R80.reuse, R20, R88 ;  /* 0x000000145058723c */ /* 0x040ff00000041858 */
[C---:B------:R-:W-:Y:S08]  /*18a0*/  HMMA.16816.F32.BF16 R92, R80.reuse, R16, R92 ;  /* 0x00000010505c723c */ /* 0x040ff0000004185c */
[C---:B------:R-:W-:Y:S08]  /*18b0*/  HMMA.16816.F32.BF16 R96, R80.reuse, R12, R96 ;  /* 0x0000000c5060723c */ /* 0x040ff00000041860 */
[C---:B------:R-:W-:Y:S08]  /*18c0*/  HMMA.16816.F32.BF16 R100, R80.reuse, R8, R100 ;  /* 0x000000085064723c */ /* 0x040ff00000041864 */
[----:B------:R-:W-:Y:S07]  /*18d0*/  HMMA.16816.F32.BF16 R104, R80, R4, R104 ;  /* 0x000000045068723c */ /* 0x000fee0000041868 */
[----:B------:R-:W-:Y:S01]  /*18e0*/  LEA R80, R211, UR5, 0x1 ;  /* 0x00000005d3507c11 */ /* 0x000fe2000f8e08ff */
[C---:B--2---:R-:W-:Y:S05]  /*18f0*/  HMMA.16816.F32.BF16 R108, R76.reuse, R32, R108 ;  /* 0x000000204c6c723c */ /* 0x044fea000004186c */
[----:B------:R-:W2:Y:S03]  /*1900*/  LDSM.16.M88.4 R80, [R80] ;  /* 0x000000005050783b */ /* 0x000ea60000000200 */
[C---:B------:R-:W-:Y:S08]  /*1910*/  HMMA.16816.F32.BF16 R112, R76.reuse, R28, R112 ;  /* 0x0000001c4c70723c */ /* 0x040ff00000041870 */
[C---:B------:R-:W-:Y:S08]  /*1920*/  HMMA.16816.F32.BF16 R116, R76.reuse, R24, R116 ;  /* 0x000000184c74723c */ /* 0x040ff00000041874 */
[C---:B------:R-:W-:Y:S08]  /*1930*/  HMMA.16816.F32.BF16 R120, R76.reuse, R20, R120 ;  /* 0x000000144c78723c */ /* 0x040ff00000041878 */
[C---:B------:R-:W-:Y:S08]  /*1940*/  HMMA.16816.F32.BF16 R124, R76.reuse, R16, R124 ;  /* 0x000000104c7c723c */ /* 0x040ff0000004187c */
[C---:B------:R-:W-:Y:S08]  /*1950*/  HMMA.16816.F32.BF16 R128, R76.reuse, R12, R128 ;  /* 0x0000000c4c80723c */ /* 0x040ff00000041880 */
[C---:B------:R-:W-:Y:S08]  /*1960*/  HMMA.16816.F32.BF16 R132, R76.reuse, R8, R132 ;  /* 0x000000084c84723c */ /* 0x040ff00000041884 */
[-C--:B------:R-:W-:Y:S01]  /*1970*/  HMMA.16816.F32.BF16 R136, R76, R4.reuse, R136 ;  /* 0x000000044c88723c */ /* 0x080fe20000041888 */
[----:B------:R-:W3:Y:S07]  /*1980*/  LDSM.16.M88.4 R76, [R220] ;  /* 0x00000000dc4c783b */ /* 0x000eee0000000200 */
[C---:B------:R-:W-:Y:S07]  /*1990*/  HMMA.16816.F32.BF16 R168, R184.reuse, R4, R168 ;  /* 0x00000004b8a8723c */ /* 0x040fee00000418a8 */
[----:B------:R-:W-:Y:S01]  /*19a0*/  IADD3 R4, P2, R201, R2, RZ ;  /* 0x00000002c9047210 */ /* 0x000fe20007f5e0ff */
[----:B------:R-:W-:Y:S04]  /*19b0*/  HMMA.16816.F32.BF16 R164, R184, R8, R164 ;  /* 0x00000008b8a4723c */ /* 0x000fe800000418a4 */
[----:B------:R-:W-:-:S03]  /*19c0*/  IMAD.X R5, R200, 0x1, R0, P2 ;  /* 0x00000001c8057824 */ /* 0x000fc600010e0600 */
[----:B------:R-:W-:Y:S01]  /*19d0*/  IADD3 R8, P1, R201, R180, RZ ;  /* 0x000000b4c9087210 */ /* 0x000fe20007f3e0ff */
[----:B------:R-:W-:Y:S04]  /*19e0*/  HMMA.16816.F32.BF16 R156, R184, R16, R156 ;  /* 0x00000010b89c723c */ /* 0x000fe8000004189c */
[----:B------:R-:W-:-:S03]  /*19f0*/  IMAD.X R9, R200, 0x1, R3, P1 ;  /* 0x00000001c8097824 */ /* 0x000fc600008e0603 */
[----:B------:R-:W-:Y:S01]  /*1a00*/  IADD3 R16, P3, R201, R194, RZ ;  /* 0x000000c2c9107210 */ /* 0x000fe20007f7e0ff */
[----:B------:R-:W-:Y:S04]  /*1a10*/  HMMA.16816.F32.BF16 R160, R184, R12, R160 ;  /* 0x0000000cb8a0723c */ /* 0x000fe800000418a0 */
[----:B------:R-:W-:-:S04]  /*1a20*/  IMAD.X R17, R200, 0x1, R193, P3 ;  /* 0x00000001c8117824 */ /* 0x000fc800018e06c1 */
[-C--:B------:R-:W-:Y:S08]  /*1a30*/  HMMA.16816.F32.BF16 R60, R176, R6.reuse, R60 ;  /* 0x00000006b03c723c */ /* 0x080ff0000004183c */
[-C--:B-1----:R-:W-:Y:S08]  /*1a40*/  HMMA.16816.F32.BF16 R104, R172, R6.reuse, R104 ;  /* 0x00000006ac68723c */ /* 0x082ff00000041868 */
[-C--:B--2---:R-:W-:Y:S08]  /*1a50*/  HMMA.16816.F32.BF16 R136, R80, R6.reuse, R136 ;  /* 0x000000065088723c */ /* 0x084ff00000041888 */
[----:B---3--:R-:W-:Y:S07]  /*1a60*/  HMMA.16816.F32.BF16 R168, R76, R6, R168 ;  /* 0x000000064ca8723c */ /* 0x008fee00000418a8 */
[C---:B------:R-:W-:Y:S01]  /*1a70*/  IADD3 R6, P2, R201.reuse, R182, RZ ;  /* 0x000000b6c9067210 */ /* 0x040fe20007f5e0ff */
[----:B------:R-:W-:Y:S04]  /*1a80*/  HMMA.16816.F32.BF16 R56, R176, R10, R56 ;  /* 0x0000000ab038723c */ /* 0x000fe80000041838 */
[----:B------:R-:W-:Y:S01]  /*1a90*/  IMAD.X R7, R200, 0x1, R181, P2 ;  /* 0x00000001c8077824 */ /* 0x000fe200010e06b5 */
[----:B------:R-:W-:-:S03]  /*1aa0*/  IADD3 R12, P2, R201, R190, RZ ;  /* 0x000000bec90c7210 */ /* 0x000fc60007f5e0ff */
[----:B------:R-:W-:Y:S02]  /*1ab0*/  HMMA.16816.F32.BF16 R100, R172, R10, R100 ;  /* 0x0000000aac64723c */ /* 0x000fe40000041864 */
[----:B------:R-:W-:-:S06]  /*1ac0*/  IMAD.X R13, R200, 0x1, R189, P2 ;  /* 0x00000001c80d7824 */ /* 0x000fcc00010e06bd */
[-C--:B------:R-:W-:Y:S08]  /*1ad0*/  HMMA.16816.F32.BF16 R132, R80, R10.reuse, R132 ;  /* 0x0000000a5084723c */ /* 0x080ff00000041884 */
[----:B------:R-:W-:Y:S07]  /*1ae0*/  HMMA.16816.F32.BF16 R164, R76, R10, R164 ;  /* 0x0000000a4ca4723c */ /* 0x000fee00000418a4 */
[----:B------:R-:W-:Y:S01]  /*1af0*/  IADD3 R10, P1, R201, R188, RZ ;  /* 0x000000bcc90a7210 */ /* 0x000fe20007f3e0ff */
[----:B------:R-:W-:Y:S04]  /*1b00*/  HMMA.16816.F32.BF16 R48, R176, R18, R48 ;  /* 0x00000012b030723c */ /* 0x000fe80000041830 */
[----:B------:R-:W-:-:S04]  /*1b10*/  IMAD.X R11, R200, 0x1, R183, P1 ;  /* 0x00000001c80b7824 */ /* 0x000fc800008e06b7 */
[-C--:B------:R-:W-:Y:S08]  /*1b20*/  HMMA.16816.F32.BF16 R92, R172, R18.reuse, R92 ;  /* 0x00000012ac5c723c */ /* 0x080ff0000004185c */
[-C--:B------:R-:W-:Y:S08]  /*1b30*/  HMMA.16816.F32.BF16 R124, R80, R18.reuse, R124 ;  /* 0x00000012507c723c */ /* 0x080ff0000004187c */
[----:B------:R-:W-:Y:S07]  /*1b40*/  HMMA.16816.F32.BF16 R156, R76, R18, R156 ;  /* 0x000000124c9c723c */ /* 0x000fee000004189c */
[----:B------:R-:W-:Y:S01]  /*1b50*/  IMAD R19, R205, 0x2000, R218 ;  /* 0x00002000cd137824 */ /* 0x000fe200078e02da */
[----:B------:R-:W-:Y:S01]  /*1b60*/  BAR.SYNC.DEFER_BLOCKING 0x0 ;  /* 0x0000000000007b1d */ /* 0x000fe20000010000 */
[-C--:B------:R-:W-:Y:S08]  /*1b70*/  HMMA.16816.F32.BF16 R52, R176, R14.reuse, R52 ;  /* 0x0000000eb034723c */ /* 0x080ff00000041834 */
[-C--:B------:R-:W-:Y:S08]  /*1b80*/  HMMA.16816.F32.BF16 R96, R172, R14.reuse, R96 ;  /* 0x0000000eac60723c */ /* 0x080ff00000041860 */
[-C--:B------:R-:W-:Y:S01]  /*1b90*/  HMMA.16816.F32.BF16 R128, R80, R14.reuse, R128 ;  /* 0x0000000e5080723c */ /* 0x080fe20000041880 */
[----:B------:R-:W-:Y:S01]  /*1ba0*/  @!PT LDS RZ, [RZ] ;  /* 0x00000000fffff984 */ /* 0x000fe20000000800 */
[----:B------:R-:W-:Y:S01]  /*1bb0*/  @!PT LDS RZ, [RZ] ;  /* 0x00000000fffff984 */ /* 0x000fe20000000800 */
[----:B------:R-:W-:Y:S01]  /*1bc0*/  @!PT LDS RZ, [RZ] ;  /* 0x00000000fffff984 */ /* 0x000fe20000000800 */
[----:B------:R1:W-:Y:S07]  /*1bd0*/  LDGSTS.E.BYPASS.128 [R19], [R4.64], !P0 ;  /* 0x0000000004137fae */ /* 0x0003ee000c101c46 */
[----:B------:R-:W-:Y:S01]  /*1be0*/  HMMA.16816.F32.BF16 R160, R76, R14, R160 ;  /* 0x0000000e4ca0723c */ /* 0x000fe200000418a0 */
[----:B------:R2:W-:Y:S06]  /*1bf0*/  LDGSTS.E.BYPASS.128 [R19+0x800], [R8.64], !P0 ;  /* 0x0080000008137fae */ /* 0x0005ec000c101c46 */
[C---:B------:R-:W-:Y:S01]  /*1c00*/  IADD3 R14, P1, R201.reuse, R192, RZ ;  /* 0x000000c0c90e7210 */ /* 0x040fe20007f3e0ff */
[----:B------:R2:W-:Y:S01]  /*1c10*/  LDGSTS.E.BYPASS.128 [R19+0x1000], [R6.64], !P0 ;  /* 0x0100000006137fae */ /* 0x0005e2000c101c46 */
[----:B------:R-:W-:Y:S01]  /*1c20*/  HMMA.16816.F32.BF16 R140, R184, R32, R140 ;  /* 0x00000020b88c723c */ /* 0x000fe2000004188c */
[----:B-1----:R-:W-:-:S02]  /*1c30*/  IADD3 R4, P2, R201, R196, RZ ;  /* 0x000000c4c9047210 */ /* 0x002fc40007f5e0ff */
[C---:B------:R-:W-:Y:S01]  /*1c40*/  IMAD.X R15, R200.reuse, 0x1, R191, P1 ;  /* 0x00000001c80f7824 */ /* 0x040fe200008e06bf */
[----:B------:R2:W-:Y:S01]  /*1c50*/  LDGSTS.E.BYPASS.128 [R19+0x1800], [R10.64], !P0 ;  /* 0x018000000a137fae */ /* 0x0005e2000c101c46 */
[----:B------:R-:W-:Y:S01]  /*1c60*/  IADD3 R203, P1, R203, 0x1, RZ ;  /* 0x00000001cbcb7810 */ /* 0x000fe20007f3e0ff */
[----:B------:R-:W-:Y:S02]  /*1c70*/  IMAD.X R5, R200, 0x1, R195, P2 ;  /* 0x00000001c8057824 */ /* 0x000fe400010e06c3 */
[----:B------:R-:W0:Y:S01]  /*1c80*/  LDGDEPBAR ;  /* 0x00000000000079af */ /* 0x000e220000000000 */
[C---:B------:R-:W-:Y:S01]  /*1c90*/  HMMA.16816.F32.BF16 R144, R184.reuse, R28, R144 ;  /* 0x0000001cb890723c */ /* 0x040fe20000041890 */
[----:B------:R-:W-:Y:S02]  /*1ca0*/  IMAD.X R202, RZ, RZ, R202, P1 ;  /* 0x000000ffffca7224 */ /* 0x000fe400008e06ca */
[----:B------:R2:W-:Y:S04]  /*1cb0*/  LDGSTS.E.BYPASS.128 [R19+0x4000], [R12.64], !P0 ;  /* 0x040000000c137fae */ /* 0x0005e8000c101c46 */
[----:B------:R2:W-:Y:S01]  /*1cc0*/  LDGSTS.E.BYPASS.128 [R19+0x4800], [R14.64], !P0 ;  /* 0x048000000e137fae */ /* 0x0005e2000c101c46 */
[C---:B------:R-:W-:Y:S03]  /*1cd0*/  HMMA.16816.F32.BF16 R148, R184.reuse, R24, R148 ;  /* 0x00000018b894723c */ /* 0x040fe60000041894 */
[----:B------:R2:W-:Y:S04]  /*1ce0*/  LDGSTS.E.BYPASS.128 [R19+0x5000], [R16.64], !P0 ;  /* 0x0500000010137fae */ /* 0x0005e8000c101c46 */
[----:B------:R2:W-:Y:S01]  /*1cf0*/  LDGSTS.E.BYPASS.128 [R19+0x5800], [R4.64], !P0 ;  /* 0x0580000004137fae */ /* 0x0005e2000c101c46 */
[----:B------:R-:W-:Y:S01]  /*1d00*/  HMMA.16816.F32.BF16 R152, R184, R20, R152 ;  /* 0x00000014b898723c */ /* 0x000fe20000041898 */
[----:B------:R-:W-:-:S02]  /*1d10*/  IADD3 R201, P0, R201, 0x40, RZ ;  /* 0x00000040c9c97810 */ /* 0x000fc40007f1e0ff */
[----:B------:R-:W0:Y:S03]  /*1d20*/  LDGDEPBAR ;  /* 0x00000000000079af */ /* 0x000e260000000000 */
[----:B------:R-:W-:Y:S01]  /*1d30*/  IMAD.X R200, RZ, RZ, R200, P0 ;  /* 0x000000ffffc87224 */ /* 0x000fe200000e06c8 */
[----:B------:R-:W-:Y:S01]  /*1d40*/  ISETP.NE.U32.AND P0, PT, R201, 0x1800, PT ;  /* 0x00001800c900780c */ /* 0x000fe20003f05070 */
[----:B------:R-:W-:Y:S03]  /*1d50*/  HMMA.16816.F32.BF16 R84, R176, R34, R84 ;  /* 0x00000022b054723c */ /* 0x000fe60000041854 */
[----:B------:R-:W-:-:S05]  /*1d60*/  ISETP.NE.AND.EX P0, PT, R200, RZ, PT, P0 ;  /* 0x000000ffc800720c */ /* 0x000fca0003f05300 */
[C---:B------:R-:W-:Y:S08]  /*1d70*/  HMMA.16816.F32.BF16 R36, R176.reuse, R30, R36 ;  /* 0x0000001eb024723c */ /* 0x040ff00000041824 */
[C---:B------:R-:W-:Y:S08]  /*1d80*/  HMMA.16816.F32.BF16 R40, R176.reuse, R26, R40 ;  /* 0x0000001ab028723c */ /* 0x040ff00000041828 */
[----:B------:R-:W-:Y:S08]  /*1d90*/  HMMA.16816.F32.BF16 R44, R176, R22, R44 ;  /* 0x00000016b02c723c */ /* 0x000ff0000004182c */
[C---:B------:R-:W-:Y:S08]  /*1da0*/  HMMA.16816.F32.BF16 R64, R172.reuse, R34, R64 ;  /* 0x00000022ac40723c */ /* 0x040ff00000041840 */
        /* <DEDUP_REMOVED lines=10> */
[----:B------:R-:W-:Y:S01]  /*1e50*/  HMMA.16816.F32.BF16 R152, R76, R22, R152 ;  /* 0x000000164c98723c */ /* 0x000fe20000041898 */
[----:B--2---:R-:W-:Y:S07]  /*1e60*/  @P0 BRA `(.L_x_0) ;  /* 0xfffff74000000947 */ /* 0x004fee000383ffff */
[----:B------:R-:W-:Y:S01]  /*1e70*/  SHF.R.U32.HI R3, RZ, 0x4, R204 ;  /* 0x00000004ff037819 */ /* 0x000fe200000116cc */
[----:B------:R-:W-:Y:S01]  /*1e80*/  IMAD.SHL.U32 R0, R204, 0x20, RZ ;  /* 0x00000020cc007824 */ /* 0x000fe200078e00ff */
[----:B------:R-:W-:Y:S01]  /*1e90*/  LOP3.LUT R2, R217, 0x3f8, RZ, 0xc0, !PT ;  /* 0x000003f8d9027812 */ /* 0x000fe200078ec0ff */
[----:B------:R-:W-:-:S04]  /*1ea0*/  DEPBAR.LE SB0, 0x0 ;  /* 0x000080000000791a */ /* 0x000fc80000000000 */
[----:B------:R-:W-:Y:S01]  /*1eb0*/  SGXT.U32 R3, R3, 0x3 ;  /* 0x000000030303781a */ /* 0x000fe20000000000 */
[----:B------:R-:W-:Y:S01]  /*1ec0*/  IMAD.SHL.U32 R204, R204, 0x2, RZ ;  /* 0x00000002cccc7824 */ /* 0x000fe200078e00ff */
[----:B------:R-:W-:Y:S02]  /*1ed0*/  LOP3.LUT R5, R0, 0xb80, RZ, 0xc0, !PT ;  /* 0x00000b8000057812 */ /* 0x000fe400078ec0ff */
[----:B------:R-:W-:Y:S02]  /*1ee0*/  LOP3.LUT R0, R3, R198, RZ, 0xfc, !PT ;  /* 0x000000c603007212 */ /* 0x000fe400078efcff */
[----:B------:R-:W-:Y:S02]  /*1ef0*/  LOP3.LUT R3, R2, 0x400, RZ, 0xfc, !PT ;  /* 0x0000040002037812 */ /* 0x000fe400078efcff */
[----:B------:R-:W-:Y:S02]  /*1f00*/  LOP3.LUT R204, R5, 0x6, R204, 0xf8, !PT ;  /* 0x0000000605cc7812 */ /* 0x000fe400078ef8cc */
[----:B------:R-:W-:-:S02]  /*1f10*/  SHF.R.U32.HI R3, RZ, 0x3, R3 ;  /* 0x00000003ff037819 */ /* 0x000fc40000011603 */
[----:B------:R-:W-:Y:S02]  /*1f20*/  LOP3.LUT R204, R204, 0x8, R219, 0xf8, !PT ;  /* 0x00000008cccc7812 */ /* 0x000fe400078ef8db */
[----:B------:R-:W-:Y:S02]  /*1f30*/  LOP3.LUT R3, R3, 0xf0, RZ, 0xc0, !PT ;  /* 0x000000f003037812 */ /* 0x000fe400078ec0ff */
[----:B------:R-:W-:Y:S01]  /*1f40*/  F2FP.BF16.PACK_AB R60, R61, R60 ;  /* 0x0000003c3d3c723e */ /* 0x000fe200000010ff */
[----:B------:R-:W-:Y:S01]  /*1f50*/  IMAD.SHL.U32 R204, R204, 0x2, RZ ;  /* 0x00000002cccc7824 */ /* 0x000fe200078e00ff */
[----:B------:R-:W-:Y:S01]  /*1f60*/  F2FP.BF16.PACK_AB R11, R59, R58 ;  /* 0x0000003a3b0b723e */ /* 0x000fe200000010ff */
[----:B------:R-:W-:Y:S01]  /*1f70*/  IMAD R61, R2, 0x2, R3 ;  /* 0x00000002023d7824 */ /* 0x000fe200078e0203 */
[----:B------:R-:W-:Y:S01]  /*1f80*/  BAR.SYNC.DEFER_BLOCKING 0x0 ;  /* 0x0000000000007b1d */ /* 0x000fe20000010000 */
[----:B------:R-:W-:Y:S02]  /*1f90*/  LOP3.LUT R3, R5, 0x400, RZ, 0xfc, !PT ;  /* 0x0000040005037812 */ /* 0x000fe400078efcff */
[----:B------:R-:W-:-:S02]  /*1fa0*/  F2FP.BF16.PACK_AB R84, R85, R84 ;  /* 0x000000545554723e */ /* 0x000fc400000010ff */
[----:B------:R-:W-:Y:S02]  /*1fb0*/  LEA.HI R59, R5, R204, RZ, 0x1d ;  /* 0x000000cc053b7211 */ /* 0x000fe400078fe8ff */
[----:B------:R-:W-:Y:S02]  /*1fc0*/  F2FP.BF16.PACK_AB R87, R87, R86 ;  /* 0x000000565757723e */ /* 0x000fe400000010ff */
[----:B------:R-:W-:Y:S02]  /*1fd0*/  LEA.HI R204, R3, R204, RZ, 0x1d ;  /* 0x000000cc03cc7211 */ /* 0x000fe400078fe8ff */
[----:B------:R-:W-:Y:S02]  /*1fe0*/  F2FP.BF16.PACK_AB R36, R37, R36 ;  /* 0x000000242524723e */ /* 0x000fe400000010ff */
[----:B------:R-:W-:Y:S02]  /*1ff0*/  F2FP.BF16.PACK_AB R39, R39, R38 ;  /* 0x000000262727723e */ /* 0x000fe400000010ff */
[----:B------:R-:W-:-:S02]  /*2000*/  F2FP.BF16.PACK_AB R40, R41, R40 ;  /* 0x000000282928723e */ /* 0x000fc400000010ff */
[----:B------:R-:W-:Y:S02]  /*2010*/  F2FP.BF16.PACK_AB R43, R43, R42 ;  /* 0x0000002a2b2b723e */ /* 0x000fe400000010ff */
[----:B------:R-:W-:Y:S02]  /*2020*/  F2FP.BF16.PACK_AB R44, R45, R44 ;  /* 0x0000002c2d2c723e */ /* 0x000fe400000010ff */
[----:B------:R-:W-:Y:S02]  /*2030*/  F2FP.BF16.PACK_AB R47, R47, R46 ;  /* 0x0000002e2f2f723e */ /* 0x000fe400000010ff */
[----:B------:R-:W-:Y:S01]  /*2040*/  F2FP.BF16.PACK_AB R48, R49, R48 ;  /* 0x000000303130723e */ /* 0x000fe200000010ff */
[----:B------:R-:W-:Y:S01]  /*2050*/  STS [R59], R84 ;  /* 0x000000543b007388 */ /* 0x000fe20000000800 */
[----:B------:R-:W-:Y:S02]  /*2060*/  F2FP.BF16.PACK_AB R51, R51, R50 ;  /* 0x000000323333723e */ /* 0x000fe400000010ff */
[----:B------:R-:W-:Y:S01]  /*2070*/  F2FP.BF16.PACK_AB R52, R53, R52 ;  /* 0x000000343534723e */ /* 0x000fe200000010ff */
[----:B------:R-:W-:Y:S01]  /*2080*/  STS [R204+0x800], R87 ;  /* 0x00080057cc007388 */ /* 0x000fe20000000800 */
[----:B------:R-:W-:-:S02]  /*2090*/  F2FP.BF16.PACK_AB R55, R55, R54 ;  /* 0x000000363737723e */ /* 0x000fc400000010ff */
[----:B------:R-:W-:Y:S01]  /*20a0*/  F2FP.BF16.PACK_AB R56, R57, R56 ;  /* 0x000000383938723e */ /* 0x000fe200000010ff */
[----:B------:R-:W-:Y:S01]  /*20b0*/  STS [R59+0x20], R36 ;  /* 0x000020243b007388 */ /* 0x000fe20000000800 */
[----:B------:R-:W-:Y:S02]  /*20c0*/  F2FP.BF16.PACK_AB R13, R63, R62 ;  /* 0x0000003e3f0d723e */ /* 0x000fe400000010ff */
[C---:B------:R-:W-:Y:S01]  /*20d0*/  LOP3.LUT R4, R2.reuse, 0x800, RZ, 0xfc, !PT ;  /* 0x0000080002047812 */ /* 0x040fe200078efcff */
[----:B------:R-:W-:Y:S01]  /*20e0*/  STS [R204+0x820], R39 ;  /* 0x00082027cc007388 */ /* 0x000fe20000000800 */
[----:B------:R-:W-:Y:S02]  /*20f0*/  LOP3.LUT R6, R2, 0xc00, RZ, 0xfc, !PT ;  /* 0x00000c0002067812 */ /* 0x000fe400078efcff */
[----:B------:R-:W-:Y:S01]  /*2100*/  SHF.R.U32.HI R4, RZ, 0x3, R4 ;  /* 0x00000003ff047819 */ /* 0x000fe20000011604 */
[----:B------:R-:W-:Y:S01]  /*2110*/  STS [R59+0x40], R40 ;  /* 0x000040283b007388 */ /* 0x000fe20000000800 */
[----:B------:R-:W-:-:S02]  /*2120*/  LOP3.LUT R197, R197, 0x78, R217, 0xf8, !PT ;  /* 0x00000078c5c57812 */ /* 0x000fc400078ef8d9 */
[----:B------:R-:W-:Y:S01]  /*2130*/  SHF.R.U32.HI R217, RZ, 0x3, R217 ;  /* 0x00000003ffd97819 */ /* 0x000fe200000116d9 */
[----:B------:R-:W-:Y:S01]  /*2140*/  STS [R204+0x840], R43 ;  /* 0x0008402bcc007388 */ /* 0x000fe20000000800 */
[----:B------:R-:W-:Y:S01]  /*2150*/  SHF.R.U32.HI R6, RZ, 0x3, R6 ;  /* 0x00000003ff067819 */ /* 0x000fe20000011606 */
[----:B------:R-:W-:Y:S01]  /*2160*/  IMAD R58, R0, 0x300, R197 ;  /* 0x00000300003a7824 */ /* 0x000fe200078e02c5 */
[----:B------:R-:W-:Y:S01]  /*2170*/  LOP3.LUT R7, R4, 0x170, RZ, 0xc0, !PT ;  /* 0x0000017004077812 */ /* 0x000fe200078ec0ff */
[----:B------:R-:W-:Y:S01]  /*2180*/  STS [R59+0x60], R44 ;  /* 0x0000602c3b007388 */ /* 0x000fe20000000800 */
[----:B------:R-:W-:Y:S02]  /*2190*/  ISETP.GE.AND P0, PT, R197, 0x300, PT ;  /* 0x00000300c500780c */ /* 0x000fe40003f06270 */
[----:B------:R-:W-:Y:S01]  /*21a0*/  LOP3.LUT R4, R0, 0x10, RZ, 0xfc, !PT ;  /* 0x0000001000047812 */ /* 0x000fe200078efcff */
[----:B------:R-:W-:Y:S01]  /*21b0*/  STS [R204+0x860], R47 ;  /* 0x0008602fcc007388 */ /* 0x000fe20000000800 */
[----:B------:R-:W-:Y:S01]  /*21c0*/  LOP3.LUT R217, R217, 0x70, RZ, 0xc0, !PT ;  /* 0x00000070d9d97812 */ /* 0x000fe200078ec0ff */
[----:B------:R-:W-:Y:S01]  /*21d0*/  IMAD R63, R2, 0x2, R7 ;  /* 0x00000002023f7824 */ /* 0x000fe200078e0207 */
[----:B------:R-:W-:Y:S01]  /*21e0*/  LOP3.LUT R9, R6, 0x1f0, RZ, 0xc0, !PT ;  /* 0x000001f006097812 */ /* 0x000fe200078ec0ff */
[----:B------:R-:W-:Y:S01]  /*21f0*/  STS [R59+0x80], R48 ;  /* 0x000080303b007388 */ /* 0x000fe20000000800 */
[----:B------:R-:W-:Y:S01]  /*2200*/  ISETP.LT.AND P3, PT, R4, 0x4d, !P0 ;  /* 0x0000004d0400780c */ /* 0x000fe20004761270 */
[----:B------:R-:W-:Y:S01]  /*2210*/  IMAD R217, R2, 0x2, R217 ;  /* 0x0000000202d97824 */ /* 0x000fe200078e02d9 */
[----:B------:R-:W-:Y:S01]  /*2220*/  F2FP.BF16.PACK_AB R8, R65, R64 ;  /* 0x000000404108723e */ /* 0x000fe200000010ff */
[----:B------:R-:W-:Y:S01]  /*2230*/  STS [R204+0x880], R51 ;  /* 0x00088033cc007388 */ /* 0x000fe20000000800 */
[----:B------:R-:W-:Y:S01]  /*2240*/  LOP3.LUT R6, R0, 0x8, RZ, 0xfc, !PT ;  /* 0x0000000800067812 */ /* 0x000fe200078efcff */
[----:B------:R-:W-:Y:S01]  /*2250*/  IMAD R64, R2, 0x2, R9 ;  /* 0x0000000202407824 */ /* 0x000fe200078e0209 */
[----:B------:R-:W-:Y:S01]  /*2260*/  LOP3.LUT R4, R0, 0x18, RZ, 0xfc, !PT ;  /* 0x0000001800047812 */ /* 0x000fe200078efcff */
[----:B------:R1:W-:Y:S01]  /*2270*/  STS [R59+0xa0], R52 ;  /* 0x0000a0343b007388 */ /* 0x0003e20000000800 */
[----:B------:R-:W-:-:S02]  /*2280*/  ISETP.LT.AND P4, PT, R6, 0x4d, !P0 ;  /* 0x0000004d0600780c */ /* 0x000fc40004781270 */
[----:B------:R-:W-:Y:S01]  /*2290*/  ISETP.LT.AND P2, PT, R4, 0x4d, !P0 ;  /* 0x0000004d0400780c */ /* 0x000fe20004741270 */
[----:B------:R-:W-:Y:S01]  /*22a0*/  STS [R204+0x8a0], R55 ;  /* 0x0008a037cc007388 */ /* 0x000fe20000000800 */
[----:B------:R-:W-:Y:S02]  /*22b0*/  F2FP.BF16.PACK_AB R67, R67, R66 ;  /* 0x000000424343723e */ /* 0x000fe400000010ff */
[----:B------:R-:W-:Y:S01]  /*22c0*/  F2FP.BF16.PACK_AB R68, R69, R68 ;  /* 0x000000444544723e */ /* 0x000fe200000010ff */
[----:B------:R-:W-:Y:S01]  /*22d0*/  STS [R59+0xc0], R56 ;  /* 0x0000c0383b007388 */ /* 0x000fe20000000800 */
[----:B------:R-:W-:Y:S02]  /*22e0*/  F2FP.BF16.PACK_AB R71, R71, R70 ;  /* 0x000000464747723e */ /* 0x000fe400000010ff */
[----:B------:R-:W-:Y:S01]  /*22f0*/  F2FP.BF16.PACK_AB R72, R73, R72 ;  /* 0x000000484948723e */ /* 0x000fe200000010ff */
[----:B------:R-:W-:Y:S01]  /*2300*/  STS [R204+0x8c0], R11 ;  /* 0x0008c00bcc007388 */ /* 0x000fe20000000800 */
[----:B------:R-:W-:-:S02]  /*2310*/  F2FP.BF16.PACK_AB R75, R75, R74 ;  /* 0x0000004a4b4b723e */ /* 0x000fc400000010ff */
[----:B------:R-:W-:Y:S01]  /*2320*/  F2FP.BF16.PACK_AB R88, R89, R88 ;  /* 0x000000585958723e */ /* 0x000fe200000010ff */
[----:B------:R2:W-:Y:S01]  /*2330*/  STS [R59+0xe0], R60 ;  /* 0x0000e03c3b007388 */ /* 0x0005e20000000800 */
[----:B------:R-:W-:Y:S02]  /*2340*/  F2FP.BF16.PACK_AB R91, R91, R90 ;  /* 0x0000005a5b5b723e */ /* 0x000fe400000010ff */
[----:B------:R-:W-:Y:S01]  /*2350*/  F2FP.BF16.PACK_AB R92, R93, R92 ;  /* 0x0000005c5d5c723e */ /* 0x000fe200000010ff */
[----:B------:R-:W-:Y:S01]  /*2360*/  STS [R204+0x8e0], R13 ;  /* 0x0008e00dcc007388 */ /* 0x000fe20000000800 */
[----:B------:R-:W-:Y:S02]  /*2370*/  F2FP.BF16.PACK_AB R95, R95, R94 ;  /* 0x0000005e5f5f723e */ /* 0x000fe400000010ff */
[----:B------:R-:W-:Y:S01]  /*2380*/  F2FP.BF16.PACK_AB R96, R97, R96 ;  /* 0x000000606160723e */ /* 0x000fe200000010ff */
[----:B------:R-:W-:Y:S01]  /*2390*/  BAR.SYNC.DEFER_BLOCKING 0x0 ;  /* 0x0000000000007b1d */ /* 0x000fe20000010000 */
[----:B------:R-:W-:-:S02]  /*23a0*/  F2FP.BF16.PACK_AB R99, R99, R98 ;  /* 0x000000626363723e */ /* 0x000fc400000010ff */
[----:B------:R-:W-:Y:S02]  /*23b0*/  F2FP.BF16.PACK_AB R100, R101, R100 ;  /* 0x000000646564723e */ /* 0x000fe400000010ff */
[----:B------:R-:W-:Y:S02]  /*23c0*/  F2FP.BF16.PACK_AB R103, R103, R102 ;  /* 0x000000666767723e */ /* 0x000fe400000010ff */
[----:B------:R-:W-:Y:S02]  /*23d0*/  F2FP.BF16.PACK_AB R104, R105, R104 ;  /* 0x000000686968723e */ /* 0x000fe400000010ff */
[----:B------:R-:W-:Y:S02]  /*23e0*/  F2FP.BF16.PACK_AB R107, R107, R106 ;  /* 0x0000006a6b6b723e */ /* 0x000fe400000010ff */
[----:B------:R-:W-:Y:S02]  /*23f0*/  F2FP.BF16.PACK_AB R108, R109, R108 ;  /* 0x0000006c6d6c723e */ /* 0x000fe400000010ff */
[----:B------:R-:W-:-:S02]  /*2400*/  F2FP.BF16.PACK_AB R111, R111, R110 ;  /* 0x0000006e6f6f723e */ /* 0x000fc400000010ff */
[----:B------:R-:W-:Y:S02]  /*2410*/  F2FP.BF16.PACK_AB R112, R113, R112 ;  /* 0x000000707170723e */ /* 0x000fe400000010ff */
[----:B------:R-:W-:Y:S02]  /*2420*/  F2FP.BF16.PACK_AB R115, R115, R114 ;  /* 0x000000727373723e */ /* 0x000fe400000010ff */
[----:B------:R-:W-:Y:S02]  /*2430*/  F2FP.BF16.PACK_AB R116, R117, R116 ;  /* 0x000000747574723e */ /* 0x000fe400000010ff */
[----:B------:R-:W-:Y:S02]  /*2440*/  F2FP.BF16.PACK_AB R119, R119, R118 ;  /* 0x000000767777723e */ /* 0x000fe400000010ff */
[----:B------:R-:W-:Y:S01]  /*2450*/  F2FP.BF16.PACK_AB R120, R121, R120 ;  /* 0x000000787978723e */ /* 0x000fe200000010ff */
[----:B------:R-:W3:Y:S01]  /*2460*/  LDS.128 R20, [R217] ;  /* 0x00000000d9147984 */ /* 0x000ee20000000c00 */
[----:B------:R-:W-:-:S02]  /*2470*/  F2FP.BF16.PACK_AB R123, R123, R122 ;  /* 0x0000007a7b7b723e */ /* 0x000fc400000010ff */
[----:B------:R-:W-:Y:S01]  /*2480*/  F2FP.BF16.PACK_AB R124, R125, R124 ;  /* 0x0000007c7d7c723e */ /* 0x000fe200000010ff */
[----:B------:R-:W4:Y:S01]  /*2490*/  LDS.128 R24, [R61+0x800] ;  /* 0x000800003d187984 */ /* 0x000f220000000c00 */
[----:B------:R-:W-:Y:S02]  /*24a0*/  F2FP.BF16.PACK_AB R127, R127, R126 ;  /* 0x0000007e7f7f723e */ /* 0x000fe400000010ff */
[----:B------:R-:W-:Y:S01]  /*24b0*/  F2FP.BF16.PACK_AB R128, R129, R128 ;  /* 0x000000808180723e */ /* 0x000fe200000010ff */
[----:B------:R-:W1:Y:S01]  /*24c0*/  LDS.128 R28, [R63+0x1000] ;  /* 0x001000003f1c7984 */ /* 0x000e620000000c00 */
[----:B------:R-:W-:Y:S02]  /*24d0*/  F2FP.BF16.PACK_AB R131, R131, R130 ;  /* 0x000000828383723e */ /* 0x000fe400000010ff */
[----:B------:R-:W-:Y:S01]  /*24e0*/  F2FP.BF16.PACK_AB R132, R133, R132 ;  /* 0x000000848584723e */ /* 0x000fe200000010ff */
[----:B------:R-:W1:Y:S01]  /*24f0*/  LDS.128 R4, [R64+0x1800] ;  /* 0x0018000040047984 */ /* 0x000e620000000c00 */
[----:B------:R-:W-:-:S02]  /*2500*/  F2FP.BF16.PACK_AB R135, R135, R134 ;  /* 0x000000868787723e */ /* 0x000fc400000010ff */
[----:B------:R-:W-:Y:S01]  /*2510*/  F2FP.BF16.PACK_AB R136, R137, R136 ;  /* 0x000000888988723e */ /* 0x000fe200000010ff */
[----:B------:R-:W-:Y:S01]  /*2520*/  BAR.SYNC.DEFER_BLOCKING 0x0 ;  /* 0x0000000000007b1d */ /* 0x000fe20000010000 */
        /* <DEDUP_REMOVED lines=9> */
[----:B------:R-:W-:Y:S02]  /*25c0*/  F2FP.BF16.PACK_AB R156, R157, R156 ;  /* 0x0000009c9d9c723e */ /* 0x000fe400000010ff */
[----:B------:R-:W-:-:S02]  /*25d0*/  F2FP.BF16.PACK_AB R159, R159, R158 ;  /* 0x0000009e9f9f723e */ /* 0x000fc400000010ff */
[----:B------:R-:W-:Y:S01]  /*25e0*/  F2FP.BF16.PACK_AB R160, R161, R160 ;  /* 0x000000a0a1a0723e */ /* 0x000fe200000010ff */
[----:B------:R-:W-:Y:S01]  /*25f0*/  STS [R59], R8 ;  /* 0x000000083b007388 */ /* 0x000fe20000000800 */
[----:B------:R-:W-:Y:S02]  /*2600*/  F2FP.BF16.PACK_AB R163, R163, R162 ;  /* 0x000000a2a3a3723e */ /* 0x000fe400000010ff */
[----:B------:R-:W-:Y:S01]  /*2610*/  F2FP.BF16.PACK_AB R164, R165, R164 ;  /* 0x000000a4a5a4723e */ /* 0x000fe200000010ff */
[----:B------:R-:W-:Y:S01]  /*2620*/  STS [R204+0x800], R67 ;  /* 0x00080043cc007388 */ /* 0x000fe20000000800 */
[----:B------:R-:W-:Y:S02]  /*2630*/  F2FP.BF16.PACK_AB R167, R167, R166 ;  /* 0x000000a6a7a7723e */ /* 0x000fe400000010ff */
[----:B------:R-:W-:Y:S01]  /*2640*/  F2FP.BF16.PACK_AB R168, R169, R168 ;  /* 0x000000a8a9a8723e */ /* 0x000fe200000010ff */
[----:B------:R-:W-:Y:S01]  /*2650*/  STS [R59+0x20], R68 ;  /* 0x000020443b007388 */ /* 0x000fe20000000800 */
[----:B------:R-:W-:-:S02]  /*2660*/  F2FP.BF16.PACK_AB R171, R171, R170 ;  /* 0x000000aaabab723e */ /* 0x000fc400000010ff */
[C---:B------:R-:W-:Y:S01]  /*2670*/  ISETP.LT.AND P5, PT, R0.reuse, 0x4d, !P0 ;  /* 0x0000004d0000780c */ /* 0x040fe200047a1270 */
[----:B------:R-:W-:Y:S01]  /*2680*/  STS [R204+0x820], R71 ;  /* 0x00082047cc007388 */ /* 0x000fe20000000800 */
[----:B------:R-:W-:Y:S02]  /*2690*/  LOP3.LUT R2, R0, 0x20, RZ, 0xfc, !PT ;  /* 0x0000002000027812 */ /* 0x000fe400078efcff */
[----:B-1----:R-:W-:Y:S01]  /*26a0*/  IADD3 R52, R58, 0x1800, RZ ;  /* 0x000018003a347810 */ /* 0x002fe20007ffe0ff */
[----:B------:R-:W-:Y:S01]  /*26b0*/  STS [R59+0x40], R72 ;  /* 0x000040483b007388 */ /* 0x000fe20000000800 */
[----:B------:R-:W-:Y:S01]  /*26c0*/  ISETP.LT.AND P6, PT, R2, 0x4d, !P0 ;  /* 0x0000004d0200780c */ /* 0x000fe200047c1270 */
[CC--:B------:R-:W-:Y:S01]  /*26d0*/  IMAD.WIDE R2, R58.reuse, R199.reuse, c[0x0][0x170] ;  /* 0x00005c003a027625 */ /* 0x0c0fe200078e02c7 */
[C---:B------:R-:W-:Y:S01]  /*26e0*/  IADD3 R54, R58.reuse, 0x3000, RZ ;  /* 0x000030003a367810 */ /* 0x040fe20007ffe0ff */
[----:B------:R-:W-:Y:S01]  /*26f0*/  STS [R204+0x840], R75 ;  /* 0x0008404bcc007388 */ /* 0x000fe20000000800 */
[----:B--2---:R-:W-:Y:S01]  /*2700*/  IADD3 R60, R58, 0x4800, RZ ;  /* 0x000048003a3c7810 */ /* 0x004fe20007ffe0ff */
[-C--:B------:R-:W-:Y:S01]  /*2710*/  IMAD.WIDE R52, R52, R199.reuse, c[0x0][0x170] ;  /* 0x00005c0034347625 */ /* 0x080fe200078e02c7 */
[C---:B------:R-:W-:Y:S01]  /*2720*/  LOP3.LUT R56, R0.reuse, 0x30, RZ, 0xfc, !PT ;  /* 0x0000003000387812 */ /* 0x040fe200078efcff */
[----:B------:R-:W-:Y:S01]  /*2730*/  STS [R59+0x60], R88 ;  /* 0x000060583b007388 */ /* 0x000fe20000000800 */
[----:B------:R-:W-:Y:S01]  /*2740*/  LOP3.LUT R57, R0, 0x28, RZ, 0xfc, !PT ;  /* 0x0000002800397812 */ /* 0x000fe200078efcff */
[----:B------:R-:W-:Y:S01]  /*2750*/  IMAD.WIDE R54, R54, R199, c[0x0][0x170] ;  /* 0x00005c0036367625 */ /* 0x000fe200078e02c7 */
[----:B------:R-:W-:Y:S01]  /*2760*/  IADD3 R62, R58, 0x6000, RZ ;  /* 0x000060003a3e7810 */ /* 0x000fe20007ffe0ff */
[----:B------:R-:W-:Y:S01]  /*2770*/  STS [R204+0x860], R91 ;  /* 0x0008605bcc007388 */ /* 0x000fe20000000800 */
[----:B------:R-:W-:-:S03]  /*2780*/  ISETP.LT.AND P1, PT, R198, RZ, !P0 ;  /* 0x000000ffc600720c */ /* 0x000fc60004721270 */
[----:B------:R-:W-:Y:S04]  /*2790*/  STS [R59+0x80], R92 ;  /* 0x0000805c3b007388 */ /* 0x000fe80000000800 */
[----:B------:R-:W-:Y:S04]  /*27a0*/  STS [R204+0x880], R95 ;  /* 0x0008805fcc007388 */ /* 0x000fe80000000800 */
[----:B------:R-:W-:Y:S04]  /*27b0*/  STS [R59+0xa0], R96 ;  /* 0x0000a0603b007388 */ /* 0x000fe80000000800 */
[----:B------:R-:W-:Y:S04]  /*27c0*/  STS [R204+0x8a0], R99 ;  /* 0x0008a063cc007388 */ /* 0x000fe80000000800 */
[----:B------:R-:W-:Y:S04]  /*27d0*/  STS [R59+0xc0], R100 ;  /* 0x0000c0643b007388 */ /* 0x000fe80000000800 */
[----:B------:R-:W-:Y:S04]  /*27e0*/  STS [R204+0x8c0], R103 ;  /* 0x0008c067cc007388 */ /* 0x000fe80000000800 */
[----:B------:R-:W-:Y:S04]  /*27f0*/  STS [R59+0xe0], R104 ;  /* 0x0000e0683b007388 */ /* 0x000fe80000000800 */
[----:B------:R-:W-:Y:S04]  /*2800*/  STS [R204+0x8e0], R107 ;  /* 0x0008e06bcc007388 */ /* 0x000fe80000000800 */
[----:B------:R-:W-:Y:S06]  /*2810*/  BAR.SYNC.DEFER_BLOCKING 0x0 ;  /* 0x0000000000007b1d */ /* 0x000fec0000010000 */
[----:B------:R-:W1:Y:S04]  /*2820*/  LDS.128 R40, [R217] ;  /* 0x00000000d9287984 */ /* 0x000e680000000c00 */
[----:B------:R-:W2:Y:S04]  /*2830*/  LDS.128 R8, [R61+0x800] ;  /* 0x000800003d087984 */ /* 0x000ea80000000c00 */
[----:B------:R-:W1:Y:S04]  /*2840*/  LDS.128 R12, [R63+0x1000] ;  /* 0x001000003f0c7984 */ /* 0x000e680000000c00 */
[----:B------:R-:W1:Y:S04]  /*2850*/  LDS.128 R16, [R64+0x1800] ;  /* 0x0018000040107984 */ /* 0x000e680000000c00 */
[----:B------:R-:W-:Y:S06]  /*2860*/  BAR.SYNC.DEFER_BLOCKING 0x0 ;  /* 0x0000000000007b1d */ /* 0x000fec0000010000 */
[----:B------:R-:W-:Y:S04]  /*2870*/  STS [R59], R108 ;  /* 0x0000006c3b007388 */ /* 0x000fe80000000800 */
        /* <DEDUP_REMOVED lines=17> */
[----:B------:R-:W1:Y:S04]  /*2990*/  LDS.128 R48, [R61+0x800] ;  /* 0x000800003d307984 */ /* 0x000e680000000c00 */
        /* <DEDUP_REMOVED lines=20> */
[----:B------:R-:W2:Y:S04]  /*2ae0*/  LDS.128 R216, [R217] ;  /* 0x00000000d9d87984 */ /* 0x000ea80000000c00 */
[----:B------:R-:W2:Y:S04]  /*2af0*/  LDS.128 R68, [R61+0x800] ;  /* 0x000800003d447984 */ /* 0x000ea80000000c00 */
[----:B------:R-:W2:Y:S04]  /*2b00*/  LDS.128 R72, [R63+0x1000] ;  /* 0x001000003f487984 */ /* 0x000ea80000000c00 */
[----:B---3--:R3:W-:Y:S01]  /*2b10*/  @P5 STG.E.128 [R2.64], R20 ;  /* 0x0000001402005986 */ /* 0x0087e2000c101d06 */
[----:B------:R-:W-:-:S03]  /*2b20*/  ISETP.LT.AND P5, PT, R57, 0x4d, !P0 ;  /* 0x0000004d3900780c */ /* 0x000fc600047a1270 */
[----:B----4-:R4:W-:Y:S01]  /*2b30*/  @P4 STG.E.128 [R52.64], R24 ;  /* 0x0000001834004986 */ /* 0x0109e2000c101d06 */
[----:B------:R-:W-:Y:S02]  /*2b40*/  ISETP.LT.AND P4, PT, R56, 0x4d, !P0 ;  /* 0x0000004d3800780c */ /* 0x000fe40004781270 */
[----:B------:R-:W-:Y:S01]  /*2b50*/  LOP3.LUT R56, R0, 0x38, RZ, 0xfc, !PT ;  /* 0x0000003800387812 */ /* 0x000fe200078efcff */
[----:B------:R1:W-:Y:S03]  /*2b60*/  @P3 STG.E.128 [R54.64], R28 ;  /* 0x0000001c36003986 */ /* 0x0003e6000c101d06 */
[----:B------:R-:W-:Y:S01]  /*2b70*/  ISETP.LT.AND P3, PT, R56, 0x4d, !P0 ;  /* 0x0000004d3800780c */ /* 0x000fe20004761270 */
[-C--:B---3--:R-:W-:Y:S01]  /*2b80*/  IMAD.WIDE R2, R60, R199.reuse, c[0x0][0x170] ;  /* 0x00005c003c027625 */ /* 0x088fe200078e02c7 */
[C---:B------:R-:W-:Y:S02]  /*2b90*/  LOP3.LUT R22, R0.reuse, 0x40, RZ, 0xfc, !PT ;  /* 0x0000004000167812 */ /* 0x040fe400078efcff */
[----:B------:R-:W-:Y:S01]  /*2ba0*/  LOP3.LUT R0, R0, 0x48, RZ, 0xfc, !PT ;  /* 0x0000004800007812 */ /* 0x000fe200078efcff */
[----:B------:R-:W-:Y:S01]  /*2bb0*/  IMAD.WIDE R20, R62, R199, c[0x0][0x170] ;  /* 0x00005c003e147625 */ /* 0x000fe200078e02c7 */
[----:B------:R3:W-:Y:S01]  /*2bc0*/  @P2 STG.E.128 [R2.64], R4 ;  /* 0x0000000402002986 */ /* 0x0007e2000c101d06 */
[----:B------:R-:W-:-:S02]  /*2bd0*/  ISETP.LT.AND P2, PT, R22, 0x4d, !P0 ;  /* 0x0000004d1600780c */ /* 0x000fc40004741270 */
[----:B------:R-:W-:Y:S01]  /*2be0*/  ISETP.LT.AND P0, PT, R0, 0x4d, !P0 ;  /* 0x0000004d0000780c */ /* 0x000fe20004701270 */
[----:B-1----:R1:W-:Y:S01]  /*2bf0*/  @P6 STG.E.128 [R20.64], R40 ;  /* 0x0000002814006986 */ /* 0x0023e2000c101d06 */
[C---:B------:R-:W-:Y:S02]  /*2c00*/  IADD3 R22, R58.reuse, 0x7800, RZ ;  /* 0x000078003a167810 */ /* 0x040fe40007ffe0ff */
[C---:B------:R-:W-:Y:S02]  /*2c10*/  IADD3 R0, R58.reuse, 0xa800, RZ ;  /* 0x0000a8003a007810 */ /* 0x040fe40007ffe0ff */
[----:B----4-:R-:W-:Y:S01]  /*2c20*/  IADD3 R24, R58, 0x9000, RZ ;  /* 0x000090003a187810 */ /* 0x010fe20007ffe0ff */
[-C--:B------:R-:W-:Y:S01]  /*2c30*/  IMAD.WIDE R22, R22, R199.reuse, c[0x0][0x170] ;  /* 0x00005c0016167625 */ /* 0x080fe200078e02c7 */
[C---:B------:R-:W-:Y:S02]  /*2c40*/  IADD3 R26, R58.reuse, 0xc000, RZ ;  /* 0x0000c0003a1a7810 */ /* 0x040fe40007ffe0ff */
[----:B------:R-:W-:Y:S01]  /*2c50*/  IADD3 R28, R58, 0xd800, RZ ;  /* 0x0000d8003a1c7810 */ /* 0x000fe20007ffe0ff */
[-C--:B------:R-:W-:Y:S01]  /*2c60*/  IMAD.WIDE R24, R24, R199.reuse, c[0x0][0x170] ;  /* 0x00005c0018187625 */ /* 0x080fe200078e02c7 */
[----:B------:R-:W-:Y:S01]  /*2c70*/  IADD3 R30, R58, 0x15000, RZ ;  /* 0x000150003a1e7810 */ /* 0x000fe20007ffe0ff */
[----:B--2---:R2:W-:Y:S02]  /*2c80*/  @P5 STG.E.128 [R22.64], R8 ;  /* 0x0000000816005986 */ /* 0x0045e4000c101d06 */
[-C--:B---3--:R-:W-:Y:S01]  /*2c90*/  IMAD.WIDE R2, R0, R199.reuse, c[0x0][0x170] ;  /* 0x00005c0000027625 */ /* 0x088fe200078e02c7 */
[C---:B------:R-:W-:Y:S01]  /*2ca0*/  IADD3 R0, R58.reuse, 0x10800, RZ ;  /* 0x000108003a007810 */ /* 0x040fe20007ffe0ff */
[----:B------:R-:W-:Y:S01]  /*2cb0*/  @P4 STG.E.128 [R24.64], R12 ;  /* 0x0000000c18004986 */ /* 0x000fe2000c101d06 */
[----:B-1----:R-:W-:Y:S01]  /*2cc0*/  IADD3 R20, R58, 0xf000, RZ ;  /* 0x0000f0003a147810 */ /* 0x002fe20007ffe0ff */
[-C--:B------:R-:W-:Y:S01]  /*2cd0*/  IMAD.WIDE R4, R26, R199.reuse, c[0x0][0x170] ;  /* 0x00005c001a047625 */ /* 0x080fe200078e02c7 */
[----:B------:R-:W-:Y:S01]  /*2ce0*/  IADD3 R26, R58, 0x12000, RZ ;  /* 0x000120003a1a7810 */ /* 0x000fe20007ffe0ff */
[----:B------:R1:W-:Y:S02]  /*2cf0*/  @P3 STG.E.128 [R2.64], R16 ;  /* 0x0000001002003986 */ /* 0x0003e4000c101d06 */
[-C--:B------:R-:W-:Y:S01]  /*2d00*/  IMAD.WIDE R6, R28, R199.reuse, c[0x0][0x170] ;  /* 0x00005c001c067625 */ /* 0x080fe200078e02c7 */
[----:B------:R-:W-:Y:S01]  /*2d10*/  IADD3 R28, R58, 0x13800, RZ ;  /* 0x000138003a1c7810 */ /* 0x000fe20007ffe0ff */
[----:B------:R3:W-:Y:S02]  /*2d20*/  @P2 STG.E.128 [R4.64], R44 ;  /* 0x0000002c04002986 */ /* 0x0007e4000c101d06 */
[----:B------:R-:W-:-:S02]  /*2d30*/  IMAD.WIDE R20, R20, R199, c[0x0][0x170] ;  /* 0x00005c0014147625 */ /* 0x000fc400078e02c7 */
[----:B------:R4:W-:Y:S02]  /*2d40*/  @P0 STG.E.128 [R6.64], R48 ;  /* 0x0000003006000986 */ /* 0x0009e4000c101d06 */
[-C--:B--2---:R-:W-:Y:S02]  /*2d50*/  IMAD.WIDE R8, R0, R199.reuse, c[0x0][0x170] ;  /* 0x00005c0000087625 */ /* 0x084fe400078e02c7 */
[----:B------:R4:W-:Y:S02]  /*2d60*/  @P1 STG.E.128 [R20.64], R32 ;  /* 0x0000002014001986 */ /* 0x0009e4000c101d06 */
[-C--:B------:R-:W-:Y:S02]  /*2d70*/  IMAD.WIDE R10, R26, R199.reuse, c[0x0][0x170] ;  /* 0x00005c001a0a7625 */ /* 0x080fe400078e02c7 */
[----:B------:R4:W-:Y:S02]  /*2d80*/  @P1 STG.E.128 [R8.64], R36 ;  /* 0x0000002408001986 */ /* 0x0009e4000c101d06 */
[----:B-1----:R-:W-:-:S02]  /*2d90*/  IMAD.WIDE R2, R28, R199, c[0x0][0x170] ;  /* 0x00005c001c027625 */ /* 0x002fc400078e02c7 */
[----:B------:R4:W-:Y:S02]  /*2da0*/  @P1 STG.E.128 [R10.64], R216 ;  /* 0x000000d80a001986 */ /* 0x0009e4000c101d06 */
[----:B---3--:R-:W-:Y:S02]  /*2db0*/  IMAD.WIDE R4, R30, R199, c[0x0][0x170] ;  /* 0x00005c001e047625 */ /* 0x008fe400078e02c7 */
[----:B------:R4:W-:Y:S04]  /*2dc0*/  @P1 STG.E.128 [R2.64], R68 ;  /* 0x0000004402001986 */ /* 0x0009e8000c101d06 */
[----:B------:R4:W-:Y:S01]  /*2dd0*/  @P1 STG.E.128 [R4.64], R72 ;  /* 0x0000004804001986 */ /* 0x0009e2000c101d06 */
[----:B------:R-:W-:Y:S05]  /*2de0*/  @!P1 EXIT ;  /* 0x000000000000994d */ /* 0x000fea0003800000 */
[----:B------:R-:W1:Y:S01]  /*2df0*/  LDS.128 R64, [R64+0x1800] ;  /* 0x0018000040407984 */ /* 0x000e620000000c00 */
[----:B----4-:R-:W-:-:S05]  /*2e00*/  IADD3 R2, R58, 0x16800, RZ ;  /* 0x000168003a027810 */ /* 0x010fca0007ffe0ff */
[----:B------:R-:W-:-:S05]  /*2e10*/  IMAD.WIDE R2, R2, R199, c[0x0][0x170] ;  /* 0x00005c0002027625 */ /* 0x000fca00078e02c7 */
[----:B-1----:R-:W-:Y:S01]  /*2e20*/  STG.E.128 [R2.64], R64 ;  /* 0x0000004002007986 */ /* 0x002fe2000c101d06 */
[----:B------:R-:W-:Y:S05]  /*2e30*/  EXIT ;  /* 0x000000000000794d */ /* 0x000fea0003800000 */
.L_x_1:
[----:B------:R-:W-:-:S00]  /*2e40*/  BRA `(.L_x_1) ;  /* 0xfffffff000007947 */ /* 0x000fc0000383ffff */
[----:B------:R-:W-:-:S00]  /*2e50*/  NOP ;  /* 0x0000000000007918 */ /* 0x000fc00000000000 */
        /* <DEDUP_REMOVED lines=10> */
.L_x_2:


//--------------------- .nv.shared.triton_mm      --------------------------
	.section	.nv.shared.triton_mm,"aw",@nobits
	.sectionflags	@""
	.align	16
